	.target	sm_100a

	.elftype	@"ET_EXEC"


//--------------------- .note.nv.tkinfo           --------------------------
	.section	.note.nv.tkinfo,"",@"SHT_NOTE"
	.sectionflags	@"SHF_NOTE_NV_TKINFO"
	.tkinfo
        /*0018*/ 	.word	0x00000002
        /*0030*/ 	.string	""
        /*0030*/ 	.string	"ptxas"
        /*0030*/ 	.string	"Cuda compilation tools, release 13.0, V13.0.88"
        /*0030*/ 	.string	"Build cuda_13.0.r13.0/compiler.36424714_0"
        /*0030*/ 	.string	"-arch sm_100a -m 64 "



//--------------------- .note.nv.cuinfo           --------------------------
	.section	.note.nv.cuinfo,"",@"SHT_NOTE"
	.sectionflags	@"SHF_NOTE_NV_CUINFO"
        /*0018*/ 	.short	0x0002
        /*001a*/ 	.short	0x0064
        /*001c*/ 	.short	0x0082
	.zero		2


//--------------------- .nv.info                  --------------------------
	.section	.nv.info,"",@"SHT_CUDA_INFO"
	.align	4


	//----- nvinfo : EIATTR_REGCOUNT
	.align		4
        /*0000*/ 	.byte	0x04, 0x2f
        /*0002*/ 	.short	(.L_19 - .L_18)
	.align		4
.L_18:
        /*0004*/ 	.word	index@(_ZN7cutlass13device_kernelINS_4gemm6kernel13GemmUniversalIN4cute5tupleIJiiiiEEENS1_10collective13CollectiveMmaINS1_35MainloopSm100TmaUmmaWarpSpecializedILi3ELi2ELi4ENS5_IJNS4_1CILi2EEENSA_ILi1EEESC_EEEEENS5_IJNSA_ILi256EEENSA_ILi64EEENSA_ILi32EEEEEENS_6half_tENS5_IJlSC_lEEESJ_SK_NS4_8TiledMMAINS4_8MMA_AtomIJNS4_26SM100_MMA_F16BF16_2x1SM_SSISJ_SJ_fLi256ELi64ELNS4_4UMMA5MajorE0ELSP_0ELNSO_7ScaleInE0ELSQ_0EEEEEENS4_6LayoutINS5_IJSC_SC_SC_EEENS5_IJNSA_ILi0EEESV_SV_EEEEENS5_IJNS4_10UnderscoreESY_SY_EEEEENS4_18SM100_TMA_2SM_LOADENS4_14ComposedLayoutINS4_7SwizzleILi2ELi4ELi3EEENS4_18smem_ptr_flag_bitsILi16EEENST_INS5_IJNSA_ILi8EEESH_EEENS5_IJSH_SC_EEEEEEEvNS4_8identityES11_S1B_vS1C_EENS_8epilogue10collective18CollectiveEpilogueINS1E_23Sm100TmaWarpSpecializedILi3ELi2ELi32ELb1ELb0EEEJNS5_IJNSA_ILi128EEESG_SH_EEENS5_IJNST_IS1J_SC_EENST_ISH_SC_EEEEESJ_SK_SJ_SK_NS1E_6fusion15FusionCallbacksIS1I_NS1O_17LinearCombinationISJ_fSJ_fLNS_15FloatRoundStyleE2EEES1K_S1N_JEEENS4_5SM1004TMEM4LOAD26SM100_TMEM_LOAD_32dp32b32xENS4_13SM90_TMA_LOADES1B_NS4_39AutoVectorizingCopyWithAssumedAlignmentILi128EEENS4_14SM90_TMA_STOREES1B_S20_S20_EEEvvEEEEvNT_6ParamsE)
        /*0008*/ 	.word	0x00000072


	//----- nvinfo : EIATTR_FRAME_SIZE
	.align		4
.L_19:
        /*000c*/ 	.byte	0x04, 0x11
        /*000e*/ 	.short	(.L_21 - .L_20)
	.align		4
.L_20:
        /*0010*/ 	.word	index@($__internal_2_$__cuda_sm10x_tcgen05_guardrail_trap_unallocated_columns_being_dealloced)
        /*0014*/ 	.word	0x00000000


	//----- nvinfo : EIATTR_FRAME_SIZE
	.align		4
.L_21:
        /*0018*/ 	.byte	0x04, 0x11
        /*001a*/ 	.short	(.L_23 - .L_22)
	.align		4
.L_22:
        /*001c*/ 	.word	index@($__internal_1_$__cuda_sm10x_tcgen05_guardrail_trap_phase_invalid_during_alloc)
        /*0020*/ 	.word	0x00000000


	//----- nvinfo : EIATTR_FRAME_SIZE
	.align		4
.L_23:
        /*0024*/ 	.byte	0x04, 0x11
        /*0026*/ 	.short	(.L_25 - .L_24)
	.align		4
.L_24:
        /*0028*/ 	.word	index@($__internal_0_$__cuda_sm10x_tcgen05_guardrail_trap_col_being_dealloced_not_returned_by_alloc)
        /*002c*/ 	.word	0x00000000


	//----- nvinfo : EIATTR_FRAME_SIZE
	.align		4
.L_25:
        /*0030*/ 	.byte	0x04, 0x11
        /*0032*/ 	.short	(.L_27 - .L_26)
	.align		4
.L_26:
        /*0034*/ 	.word	index@(_ZN7cutlass13device_kernelINS_4gemm6kernel13GemmUniversalIN4cute5tupleIJiiiiEEENS1_10collective13CollectiveMmaINS1_35MainloopSm100TmaUmmaWarpSpecializedILi3ELi2ELi4ENS5_IJNS4_1CILi2EEENSA_ILi1EEESC_EEEEENS5_IJNSA_ILi256EEENSA_ILi64EEENSA_ILi32EEEEEENS_6half_tENS5_IJlSC_lEEESJ_SK_NS4_8TiledMMAINS4_8MMA_AtomIJNS4_26SM100_MMA_F16BF16_2x1SM_SSISJ_SJ_fLi256ELi64ELNS4_4UMMA5MajorE0ELSP_0ELNSO_7ScaleInE0ELSQ_0EEEEEENS4_6LayoutINS5_IJSC_SC_SC_EEENS5_IJNSA_ILi0EEESV_SV_EEEEENS5_IJNS4_10UnderscoreESY_SY_EEEEENS4_18SM100_TMA_2SM_LOADENS4_14ComposedLayoutINS4_7SwizzleILi2ELi4ELi3EEENS4_18smem_ptr_flag_bitsILi16EEENST_INS5_IJNSA_ILi8EEESH_EEENS5_IJSH_SC_EEEEEEEvNS4_8identityES11_S1B_vS1C_EENS_8epilogue10collective18CollectiveEpilogueINS1E_23Sm100TmaWarpSpecializedILi3ELi2ELi32ELb1ELb0EEEJNS5_IJNSA_ILi128EEESG_SH_EEENS5_IJNST_IS1J_SC_EENST_ISH_SC_EEEEESJ_SK_SJ_SK_NS1E_6fusion15FusionCallbacksIS1I_NS1O_17LinearCombinationISJ_fSJ_fLNS_15FloatRoundStyleE2EEES1K_S1N_JEEENS4_5SM1004TMEM4LOAD26SM100_TMEM_LOAD_32dp32b32xENS4_13SM90_TMA_LOADES1B_NS4_39AutoVectorizingCopyWithAssumedAlignmentILi128EEENS4_14SM90_TMA_STOREES1B_S20_S20_EEEvvEEEEvNT_6ParamsE)
        /*0038*/ 	.word	0x00000000


	//----- nvinfo : EIATTR_MIN_STACK_SIZE
	.align		4
.L_27:
        /*003c*/ 	.byte	0x04, 0x12
        /*003e*/ 	.short	(.L_29 - .L_28)
	.align		4
.L_28:
        /*0040*/ 	.word	index@(_ZN7cutlass13device_kernelINS_4gemm6kernel13GemmUniversalIN4cute5tupleIJiiiiEEENS1_10collective13CollectiveMmaINS1_35MainloopSm100TmaUmmaWarpSpecializedILi3ELi2ELi4ENS5_IJNS4_1CILi2EEENSA_ILi1EEESC_EEEEENS5_IJNSA_ILi256EEENSA_ILi64EEENSA_ILi32EEEEEENS_6half_tENS5_IJlSC_lEEESJ_SK_NS4_8TiledMMAINS4_8MMA_AtomIJNS4_26SM100_MMA_F16BF16_2x1SM_SSISJ_SJ_fLi256ELi64ELNS4_4UMMA5MajorE0ELSP_0ELNSO_7ScaleInE0ELSQ_0EEEEEENS4_6LayoutINS5_IJSC_SC_SC_EEENS5_IJNSA_ILi0EEESV_SV_EEEEENS5_IJNS4_10UnderscoreESY_SY_EEEEENS4_18SM100_TMA_2SM_LOADENS4_14ComposedLayoutINS4_7SwizzleILi2ELi4ELi3EEENS4_18smem_ptr_flag_bitsILi16EEENST_INS5_IJNSA_ILi8EEESH_EEENS5_IJSH_SC_EEEEEEEvNS4_8identityES11_S1B_vS1C_EENS_8epilogue10collective18CollectiveEpilogueINS1E_23Sm100TmaWarpSpecializedILi3ELi2ELi32ELb1ELb0EEEJNS5_IJNSA_ILi128EEESG_SH_EEENS5_IJNST_IS1J_SC_EENST_ISH_SC_EEEEESJ_SK_SJ_SK_NS1E_6fusion15FusionCallbacksIS1I_NS1O_17LinearCombinationISJ_fSJ_fLNS_15FloatRoundStyleE2EEES1K_S1N_JEEENS4_5SM1004TMEM4LOAD26SM100_TMEM_LOAD_32dp32b32xENS4_13SM90_TMA_LOADES1B_NS4_39AutoVectorizingCopyWithAssumedAlignmentILi128EEENS4_14SM90_TMA_STOREES1B_S20_S20_EEEvvEEEEvNT_6ParamsE)
        /*0044*/ 	.word	0x00000000
.L_29:


//--------------------- .nv.compat                --------------------------
	.section	.nv.compat,"",@"SHT_CUDA_COMPAT_INFO"
	.align	4
        /*0000*/ 	.byte	0x02, 0x09, 0x01, 0x00, 0x02, 0x02, 0x02, 0x00, 0x02, 0x05, 0x05, 0x00, 0x03, 0x07, 0x01, 0x01
        /*0010*/ 	.byte	0x02, 0x03, 0x01, 0x00, 0x02, 0x06, 0x01, 0x00, 0x04, 0x0b, 0x08, 0x00, 0x09, 0x00, 0x00, 0x00
        /*0020*/ 	.byte	0x00, 0x00, 0x00, 0x00


//--------------------- .nv.info._ZN7cutlass13device_kernelINS_4gemm6kernel13GemmUniversalIN4cute5tupleIJiiiiEEENS1_10collective13CollectiveMmaINS1_35MainloopSm100TmaUmmaWarpSpecializedILi3ELi2ELi4ENS5_IJNS4_1CILi2EEENSA_ILi1EEESC_EEEEENS5_IJNSA_ILi256EEENSA_ILi64EEENSA_ILi32EEEEEENS_6half_tENS5_IJlSC_lEEESJ_SK_NS4_8TiledMMAINS4_8MMA_AtomIJNS4_26SM100_MMA_F16BF16_2x1SM_SSISJ_SJ_fLi256ELi64ELNS4_4UMMA5MajorE0ELSP_0ELNSO_7ScaleInE0ELSQ_0EEEEEENS4_6LayoutINS5_IJSC_SC_SC_EEENS5_IJNSA_ILi0EEESV_SV_EEEEENS5_IJNS4_10UnderscoreESY_SY_EEEEENS4_18SM100_TMA_2SM_LOADENS4_14ComposedLayoutINS4_7SwizzleILi2ELi4ELi3EEENS4_18smem_ptr_flag_bitsILi16EEENST_INS5_IJNSA_ILi8EEESH_EEENS5_IJSH_SC_EEEEEEEvNS4_8identityES11_S1B_vS1C_EENS_8epilogue10collective18CollectiveEpilogueINS1E_23Sm100TmaWarpSpecializedILi3ELi2ELi32ELb1ELb0EEEJNS5_IJNSA_ILi128EEESG_SH_EEENS5_IJNST_IS1J_SC_EENST_ISH_SC_EEEEESJ_SK_SJ_SK_NS1E_6fusion15FusionCallbacksIS1I_NS1O_17LinearCombinationISJ_fSJ_fLNS_15FloatRoundStyleE2EEES1K_S1N_JEEENS4_5SM1004TMEM4LOAD26SM100_TMEM_LOAD_32dp32b32xENS4_13SM90_TMA_LOADES1B_NS4_39AutoVectorizingCopyWithAssumedAlignmentILi128EEENS4_14SM90_TMA_STOREES1B_S20_S20_EEEvvEEEEvNT_6ParamsE --------------------------
	.section	.nv.info._ZN7cutlass13device_kernelINS_4gemm6kernel13GemmUniversalIN4cute5tupleIJiiiiEEENS1_10collective13CollectiveMmaINS1_35MainloopSm100TmaUmmaWarpSpecializedILi3ELi2ELi4ENS5_IJNS4_1CILi2EEENSA_ILi1EEESC_EEEEENS5_IJNSA_ILi256EEENSA_ILi64EEENSA_ILi32EEEEEENS_6half_tENS5_IJlSC_lEEESJ_SK_NS4_8TiledMMAINS4_8MMA_AtomIJNS4_26SM100_MMA_F16BF16_2x1SM_SSISJ_SJ_fLi256ELi64ELNS4_4UMMA5MajorE0ELSP_0ELNSO_7ScaleInE0ELSQ_0EEEEEENS4_6LayoutINS5_IJSC_SC_SC_EEENS5_IJNSA_ILi0EEESV_SV_EEEEENS5_IJNS4_10UnderscoreESY_SY_EEEEENS4_18SM100_TMA_2SM_LOADENS4_14ComposedLayoutINS4_7SwizzleILi2ELi4ELi3EEENS4_18smem_ptr_flag_bitsILi16EEENST_INS5_IJNSA_ILi8EEESH_EEENS5_IJSH_SC_EEEEEEEvNS4_8identityES11_S1B_vS1C_EENS_8epilogue10collective18CollectiveEpilogueINS1E_23Sm100TmaWarpSpecializedILi3ELi2ELi32ELb1ELb0EEEJNS5_IJNSA_ILi128EEESG_SH_EEENS5_IJNST_IS1J_SC_EENST_ISH_SC_EEEEESJ_SK_SJ_SK_NS1E_6fusion15FusionCallbacksIS1I_NS1O_17LinearCombinationISJ_fSJ_fLNS_15FloatRoundStyleE2EEES1K_S1N_JEEENS4_5SM1004TMEM4LOAD26SM100_TMEM_LOAD_32dp32b32xENS4_13SM90_TMA_LOADES1B_NS4_39AutoVectorizingCopyWithAssumedAlignmentILi128EEENS4_14SM90_TMA_STOREES1B_S20_S20_EEEvvEEEEvNT_6ParamsE,"",@"SHT_CUDA_INFO"
	.sectionflags	@""
	.align	4


	//----- nvinfo : EIATTR_CUDA_API_VERSION
	.align		4
        /*0000*/ 	.byte	0x04, 0x37
        /*0002*/ 	.short	(.L_31 - .L_30)
.L_30:
        /*0004*/ 	.word	0x00000082


	//----- nvinfo : EIATTR_KPARAM_INFO
	.align		4
.L_31:
        /*0008*/ 	.byte	0x04, 0x17
        /*000a*/ 	.short	(.L_33 - .L_32)
.L_32:
        /*000c*/ 	.word	0x00000000
        /*0010*/ 	.short	0x0000
        /*0012*/ 	.short	0x0000
        /*0014*/ 	.byte	0x00, 0xf0, 0x01, 0x20


	//----- nvinfo : EIATTR_AT_ENTRY_FRAGMENTS
	.align		4
.L_33:
        /*0018*/ 	.byte	0x04, 0x4f
        /*001a*/ 	.short	(.L_35 - .L_34)


	//   ....[0]....
.L_34:
        /*001c*/ 	.word	0x00000007


	//----- nvinfo : EIATTR_RESERVED_SMEM_USED
	.align		4
.L_35:
        /*0020*/ 	.byte	0x01, 0x41
	.zero		2


	//----- nvinfo : EIATTR_SPARSE_MMA_MASK
	.align		4
        /*0024*/ 	.byte	0x03, 0x50
        /*0026*/ 	.short	0x0000


	//----- nvinfo : EIATTR_TCGEN05_2CTA_USED
	.align		4
        /*0028*/ 	.byte	0x01, 0x52
	.zero		2


	//----- nvinfo : EIATTR_MAXREG_COUNT
	.align		4
        /*002c*/ 	.byte	0x03, 0x1b
        /*002e*/ 	.short	0x00ff


	//----- nvinfo : EIATTR_NUM_BARRIERS
	.align		4
        /*0030*/ 	.byte	0x02, 0x4c
        /*0032*/ 	.byte	0x07
	.zero		1


	//----- nvinfo : EIATTR_EXTERNS
	.align		4
        /*0034*/ 	.byte	0x04, 0x0f
        /*0036*/ 	.short	(.L_37 - .L_36)


	//   ....[0]....
	.align		4
.L_36:
        /*0038*/ 	.word	index@(__assertfail)


	//----- nvinfo : EIATTR_MERCURY_ISA_VERSION
	.align		4
.L_37:
        /*003c*/ 	.byte	0x03, 0x5f
        /*003e*/ 	.short	0x0101


	//----- nvinfo : EIATTR_INT_WARP_WIDE_INSTR_OFFSETS
	.align		4
        /*0040*/ 	.byte	0x04, 0x31
        /*0042*/ 	.short	(.L_39 - .L_38)


	//   ....[0]....
.L_38:
        /*0044*/ 	.word	0x00000cd0


	//   ....[1]....
        /*0048*/ 	.word	0x00000d70


	//   ....[2]....
        /*004c*/ 	.word	0x000020d0


	//   ....[3]....
        /*0050*/ 	.word	0x00003e30


	//   ....[4]....
        /*0054*/ 	.word	0x00003e60


	//   ....[5]....
        /*0058*/ 	.word	0x00003eb0


	//   ....[6]....
        /*005c*/ 	.word	0x000047a0


	//   ....[7]....
        /*0060*/ 	.word	0x000047c0


	//   ....[8]....
        /*0064*/ 	.word	0x00004a90


	//   ....[9]....
        /*0068*/ 	.word	0x00004bc0


	//----- nvinfo : EIATTR_COOP_GROUP_MASK_REGIDS
	.align		4
.L_39:
        /*006c*/ 	.byte	0x04, 0x29
        /*006e*/ 	.short	(.L_41 - .L_40)


	//   ....[0]....
.L_40:
        /*0070*/ 	.word	0xffffffff


	//   ....[1]....
        /*0074*/ 	.word	0xffffffff


	//   ....[2]....
        /*0078*/ 	.word	0xffffffff


	//   ....[3]....
        /*007c*/ 	.word	0xffffffff


	//   ....[4]....
        /*0080*/ 	.word	0xffffffff


	//   ....[5]....
        /*0084*/ 	.word	0xffffffff


	//   ....[6]....
        /*0088*/ 	.word	0xffffffff


	//   ....[7]....
        /*008c*/ 	.word	0xffffffff


	//   ....[8]....
        /*0090*/ 	.word	0xffffffff


	//   ....[9]....
        /*0094*/ 	.word	0xffffffff


	//   ....[10]....
        /*0098*/ 	.word	0xffffffff


	//   ....[11]....
        /*009c*/ 	.word	0xffffffff


	//   ....[12]....
        /*00a0*/ 	.word	0xffffffff


	//   ....[13]....
        /*00a4*/ 	.word	0xffffffff


	//----- nvinfo : EIATTR_COOP_GROUP_INSTR_OFFSETS
	.align		4
.L_41:
        /*00a8*/ 	.byte	0x04, 0x28
        /*00aa*/ 	.short	(.L_43 - .L_42)


	//   ....[0]....
.L_42:
        /*00ac*/ 	.word	0x000000c0


	//   ....[1]....
        /*00b0*/ 	.word	0x00000500


	//   ....[2]....
        /*00b4*/ 	.word	0x00000660


	//   ....[3]....
        /*00b8*/ 	.word	0x000007d0


	//   ....[4]....
        /*00bc*/ 	.word	0x000008c0


	//   ....[5]....
        /*00c0*/ 	.word	0x00000a20


	//   ....[6]....
        /*00c4*/ 	.word	0x00000bb0


	//   ....[7]....
        /*00c8*/ 	.word	0x00000df0


	//   ....[8]....
        /*00cc*/ 	.word	0x00001fb0


	//   ....[9]....
        /*00d0*/ 	.word	0x00002d00


	//   ....[10]....
        /*00d4*/ 	.word	0x000031d0


	//   ....[11]....
        /*00d8*/ 	.word	0x00003200


	//   ....[12]....
        /*00dc*/ 	.word	0x00003d40


	//   ....[13]....
        /*00e0*/ 	.word	0x00003f50


	//----- nvinfo : EIATTR_VRC_CTA_INIT_COUNT
	.align		4
.L_43:
        /*00e4*/ 	.byte	0x02, 0x4a
        /*00e6*/ 	.byte	0x80
	.zero		1


	//----- nvinfo : EIATTR_SYSCALL_OFFSETS
	.align		4
        /*00e8*/ 	.byte	0x04, 0x46
        /*00ea*/ 	.short	(.L_45 - .L_44)


	//   ....[0]....
.L_44:
        /*00ec*/ 	.word	0x00005770


	//   ....[1]....
        /*00f0*/ 	.word	0x00005860


	//   ....[2]....
        /*00f4*/ 	.word	0x000060a0


	//   ....[3]....
        /*00f8*/ 	.word	0x00006d50


	//----- nvinfo : EIATTR_MBARRIER_INSTR_OFFSETS
	.align		4
.L_45:
        /*00fc*/ 	.byte	0x04, 0x39
        /*00fe*/ 	.short	(.L_47 - .L_46)


	//   ....[0]....
.L_46:
        /*0100*/ 	.word	0x000005f0
        /*0104*/ 	.word	0x000000ff
        /*0108*/ 	.word	0x00000000
        /*010c*/ 	.short	0x0100
        /*010e*/ 	.byte	0x08
	.zero		1


	//   ....[1]....
        /*0110*/ 	.word	0x00000600
        /*0114*/ 	.word	0x000000ff
        /*0118*/ 	.word	0x00000018
        /*011c*/ 	.short	0x0100
        /*011e*/ 	.byte	0x08
	.zero		1


	//   ....[2]....
        /*0120*/ 	.word	0x00000610
        /*0124*/ 	.word	0x000000ff
        /*0128*/ 	.word	0x00000008
        /*012c*/ 	.short	0x0100
        /*012e*/ 	.byte	0x08
	.zero		1


	//   ....[3]....
        /*0130*/ 	.word	0x00000620
        /*0134*/ 	.word	0x000000ff
        /*0138*/ 	.word	0x00000020
        /*013c*/ 	.short	0x0100
        /*013e*/ 	.byte	0x08
	.zero		1


	//   ....[4]....
        /*0140*/ 	.word	0x00000630
        /*0144*/ 	.word	0x000000ff
        /*0148*/ 	.word	0x00000010
        /*014c*/ 	.short	0x0100
        /*014e*/ 	.byte	0x08
	.zero		1


	//   ....[5]....
        /*0150*/ 	.word	0x00000640
        /*0154*/ 	.word	0x000000ff
        /*0158*/ 	.word	0x00000028
        /*015c*/ 	.short	0x0100
        /*015e*/ 	.byte	0x08
	.zero		1


	//   ....[6]....
        /*0160*/ 	.word	0x00000760
        /*0164*/ 	.word	0x000000ff
        /*0168*/ 	.word	0x00000030
        /*016c*/ 	.short	0x0100
        /*016e*/ 	.byte	0x09
	.zero		1


	//   ....[7]....
        /*0170*/ 	.word	0x00000770
        /*0174*/ 	.word	0x000000ff
        /*0178*/ 	.word	0x00000048
        /*017c*/ 	.short	0x0100
        /*017e*/ 	.byte	0x09
	.zero		1


	//   ....[8]....
        /*0180*/ 	.word	0x00000780
        /*0184*/ 	.word	0x000000ff
        /*0188*/ 	.word	0x00000038
        /*018c*/ 	.short	0x0100
        /*018e*/ 	.byte	0x09
	.zero		1


	//   ....[9]....
        /*0190*/ 	.word	0x00000790
        /*0194*/ 	.word	0x000000ff
        /*0198*/ 	.word	0x00000050
        /*019c*/ 	.short	0x0100
        /*019e*/ 	.byte	0x09
	.zero		1


	//   ....[10]....
        /*01a0*/ 	.word	0x000007a0
        /*01a4*/ 	.word	0x000000ff
        /*01a8*/ 	.word	0x00000040
        /*01ac*/ 	.short	0x0100
        /*01ae*/ 	.byte	0x09
	.zero		1


	//   ....[11]....
        /*01b0*/ 	.word	0x000007b0
        /*01b4*/ 	.word	0x000000ff
        /*01b8*/ 	.word	0x00000058
        /*01bc*/ 	.short	0x0100
        /*01be*/ 	.byte	0x09
	.zero		1


	//   ....[12]....
        /*01c0*/ 	.word	0x00000890
        /*01c4*/ 	.word	0x000000ff
        /*01c8*/ 	.word	0x00000060
        /*01cc*/ 	.short	0x0100
        /*01ce*/ 	.byte	0x08
	.zero		1


	//   ....[13]....
        /*01d0*/ 	.word	0x000008a0
        /*01d4*/ 	.word	0x000000ff
        /*01d8*/ 	.word	0x00000068
        /*01dc*/ 	.short	0x0100
        /*01de*/ 	.byte	0x08
	.zero		1


	//   ....[14]....
        /*01e0*/ 	.word	0x000009d0
        /*01e4*/ 	.word	0x000000ff
        /*01e8*/ 	.word	0x00000070
        /*01ec*/ 	.short	0x0100
        /*01ee*/ 	.byte	0x08
	.zero		1


	//   ....[15]....
        /*01f0*/ 	.word	0x000009e0
        /*01f4*/ 	.word	0x000000ff
        /*01f8*/ 	.word	0x00000080
        /*01fc*/ 	.short	0x0100
        /*01fe*/ 	.byte	0x08
	.zero		1


	//   ....[16]....
        /*0200*/ 	.word	0x000009f0
        /*0204*/ 	.word	0x000000ff
        /*0208*/ 	.word	0x00000078
        /*020c*/ 	.short	0x0100
        /*020e*/ 	.byte	0x08
	.zero		1


	//   ....[17]....
        /*0210*/ 	.word	0x00000a00
        /*0214*/ 	.word	0x000000ff
        /*0218*/ 	.word	0x00000088
        /*021c*/ 	.short	0x0100
        /*021e*/ 	.byte	0x08
	.zero		1


	//   ....[18]....
        /*0220*/ 	.word	0x00000b20
        /*0224*/ 	.word	0x000000ff
        /*0228*/ 	.word	0x00000090
        /*022c*/ 	.short	0x0100
        /*022e*/ 	.byte	0x09
	.zero		1


	//   ....[19]....
        /*0230*/ 	.word	0x00000b30
        /*0234*/ 	.word	0x000000ff
        /*0238*/ 	.word	0x000000b0
        /*023c*/ 	.short	0x0100
        /*023e*/ 	.byte	0x09
	.zero		1


	//   ....[20]....
        /*0240*/ 	.word	0x00000b40
        /*0244*/ 	.word	0x000000ff
        /*0248*/ 	.word	0x00000098
        /*024c*/ 	.short	0x0100
        /*024e*/ 	.byte	0x09
	.zero		1


	//   ....[21]....
        /*0250*/ 	.word	0x00000b50
        /*0254*/ 	.word	0x000000ff
        /*0258*/ 	.word	0x000000b8
        /*025c*/ 	.short	0x0100
        /*025e*/ 	.byte	0x09
	.zero		1


	//   ....[22]....
        /*0260*/ 	.word	0x00000b60
        /*0264*/ 	.word	0x000000ff
        /*0268*/ 	.word	0x000000a0
        /*026c*/ 	.short	0x0100
        /*026e*/ 	.byte	0x09
	.zero		1


	//   ....[23]....
        /*0270*/ 	.word	0x00000b70
        /*0274*/ 	.word	0x000000ff
        /*0278*/ 	.word	0x000000c0
        /*027c*/ 	.short	0x0100
        /*027e*/ 	.byte	0x09
	.zero		1


	//   ....[24]....
        /*0280*/ 	.word	0x00000b80
        /*0284*/ 	.word	0x000000ff
        /*0288*/ 	.word	0x000000a8
        /*028c*/ 	.short	0x0100
        /*028e*/ 	.byte	0x09
	.zero		1


	//   ....[25]....
        /*0290*/ 	.word	0x00000b90
        /*0294*/ 	.word	0x000000ff
        /*0298*/ 	.word	0x000000c8
        /*029c*/ 	.short	0x0100
        /*029e*/ 	.byte	0x09
	.zero		1


	//   ....[26]....
        /*02a0*/ 	.word	0x00000c80
        /*02a4*/ 	.word	0x000000ff
        /*02a8*/ 	.word	0x000000d0
        /*02ac*/ 	.short	0x0100
        /*02ae*/ 	.byte	0x08
	.zero		1


	//   ....[27]....
        /*02b0*/ 	.word	0x00000c90
        /*02b4*/ 	.word	0x000000ff
        /*02b8*/ 	.word	0x000000e0
        /*02bc*/ 	.short	0x0100
        /*02be*/ 	.byte	0x08
	.zero		1


	//   ....[28]....
        /*02c0*/ 	.word	0x00000ca0
        /*02c4*/ 	.word	0x000000ff
        /*02c8*/ 	.word	0x000000d8
        /*02cc*/ 	.short	0x0100
        /*02ce*/ 	.byte	0x08
	.zero		1


	//   ....[29]....
        /*02d0*/ 	.word	0x00000cb0
        /*02d4*/ 	.word	0x000000ff
        /*02d8*/ 	.word	0x000000e8
        /*02dc*/ 	.short	0x0100
        /*02de*/ 	.byte	0x08
	.zero		1


	//   ....[30]....
        /*02e0*/ 	.word	0x00000da0
        /*02e4*/ 	.word	0x000000ff
        /*02e8*/ 	.word	0x000000f0
        /*02ec*/ 	.short	0x0100
        /*02ee*/ 	.byte	0x06
	.zero		1


	//   ....[31]....
        /*02f0*/ 	.word	0x000017b0
        /*02f4*/ 	.word	0x00000002
        /*02f8*/ 	.word	0x000000e0
        /*02fc*/ 	.short	0x010a
        /*02fe*/ 	.byte	0xff
	.zero		1


	//   ....[32]....
        /*0300*/ 	.word	0x000017e0
        /*0304*/ 	.word	0x00000002
        /*0308*/ 	.word	0x000000d0
        /*030c*/ 	.short	0x0101
        /*030e*/ 	.byte	0xff
	.zero		1


	//   ....[33]....
        /*0310*/ 	.word	0x000018b0
        /*0314*/ 	.word	0x000000ff
        /*0318*/ 	.word	0x00000018
        /*031c*/ 	.short	0x010a
        /*031e*/ 	.byte	0x08
	.zero		1


	//   ....[34]....
        /*0320*/ 	.word	0x000019b0
        /*0324*/ 	.word	0x000000ff
        /*0328*/ 	.word	0x00000018
        /*032c*/ 	.short	0x010a
        /*032e*/ 	.byte	0x21
	.zero		1


	//   ....[35]....
        /*0330*/ 	.word	0x00001b60
        /*0334*/ 	.word	0x000000ff
        /*0338*/ 	.word	0x00000018
        /*033c*/ 	.short	0x010a
        /*033e*/ 	.byte	0x08
	.zero		1


	//   ....[36]....
        /*0340*/ 	.word	0x00001c60
        /*0344*/ 	.word	0x000000ff
        /*0348*/ 	.word	0x00000068
        /*034c*/ 	.short	0x0101
        /*034e*/ 	.byte	0x04
	.zero		1


	//   ....[37]....
        /*0350*/ 	.word	0x00001c80
        /*0354*/ 	.word	0x000000ff
        /*0358*/ 	.word	0x00000018
        /*035c*/ 	.short	0x010a
        /*035e*/ 	.byte	0x08
	.zero		1


	//   ....[38]....
        /*0360*/ 	.word	0x00001d00
        /*0364*/ 	.word	0x000000ff
        /*0368*/ 	.word	0x00000018
        /*036c*/ 	.short	0x010a
        /*036e*/ 	.byte	0x11
	.zero		1


	//   ....[39]....
        /*0370*/ 	.word	0x00001e90
        /*0374*/ 	.word	0x000000ff
        /*0378*/ 	.word	0x00000018
        /*037c*/ 	.short	0x010a
        /*037e*/ 	.byte	0x08
	.zero		1


	//   ....[40]....
        /*0380*/ 	.word	0x00001fe0
        /*0384*/ 	.word	0x00000002
        /*0388*/ 	.word	0x00000070
        /*038c*/ 	.short	0x010a
        /*038e*/ 	.byte	0xff
	.zero		1


	//   ....[41]....
        /*0390*/ 	.word	0x000020a0
        /*0394*/ 	.word	0x00000002
        /*0398*/ 	.word	0x00000000
        /*039c*/ 	.short	0x0101
        /*039e*/ 	.byte	0xff
	.zero		1


	//   ....[42]....
        /*03a0*/ 	.word	0x00002600
        /*03a4*/ 	.word	0x000000ff
        /*03a8*/ 	.word	0x00000000
        /*03ac*/ 	.short	0x010a
        /*03ae*/ 	.byte	0x05
	.zero		1


	//   ....[43]....
        /*03b0*/ 	.word	0x00002690
        /*03b4*/ 	.word	0x000000ff
        /*03b8*/ 	.word	0x00000000
        /*03bc*/ 	.short	0x010a
        /*03be*/ 	.byte	0x05
	.zero		1


	//   ....[44]....
        /*03c0*/ 	.word	0x00002730
        /*03c4*/ 	.word	0x00000000
        /*03c8*/ 	.word	0x00000000
        /*03cc*/ 	.short	0x010a
        /*03ce*/ 	.byte	0xff
	.zero		1


	//   ....[45]....
        /*03d0*/ 	.word	0x00002860
        /*03d4*/ 	.word	0x00000000
        /*03d8*/ 	.word	0x000000d0
        /*03dc*/ 	.short	0x010a
        /*03de*/ 	.byte	0xff
	.zero		1


	//   ....[46]....
        /*03e0*/ 	.word	0x000028d0
        /*03e4*/ 	.word	0x00000000
        /*03e8*/ 	.word	0x00000000
        /*03ec*/ 	.short	0x0101
        /*03ee*/ 	.byte	0xff
	.zero		1


	//   ....[47]....
        /*03f0*/ 	.word	0x000028f0
        /*03f4*/ 	.word	0x000000ff
        /*03f8*/ 	.word	0x00000080
        /*03fc*/ 	.short	0x010a
        /*03fe*/ 	.byte	0x05
	.zero		1


	//   ....[48]....
        /*0400*/ 	.word	0x00002a10
        /*0404*/ 	.word	0x00000000
        /*0408*/ 	.word	0x00000070
        /*040c*/ 	.short	0x010a
        /*040e*/ 	.byte	0xff
	.zero		1


	//   ....[49]....
        /*0410*/ 	.word	0x00002b10
        /*0414*/ 	.word	0x00000000
        /*0418*/ 	.word	0x00000000
        /*041c*/ 	.short	0x0101
        /*041e*/ 	.byte	0xff
	.zero		1


	//   ....[50]....
        /*0420*/ 	.word	0x00002ba0
        /*0424*/ 	.word	0x000000ff
        /*0428*/ 	.word	0x00000080
        /*042c*/ 	.short	0x0106
        /*042e*/ 	.byte	0x05
	.zero		1


	//   ....[51]....
        /*0430*/ 	.word	0x00002bc0
        /*0434*/ 	.word	0x000000ff
        /*0438*/ 	.word	0x00000080
        /*043c*/ 	.short	0x010a
        /*043e*/ 	.byte	0x05
	.zero		1


	//   ....[52]....
        /*0440*/ 	.word	0x00002c50
        /*0444*/ 	.word	0x000000ff
        /*0448*/ 	.word	0x00000080
        /*044c*/ 	.short	0x0106
        /*044e*/ 	.byte	0x04
	.zero		1


	//   ....[53]....
        /*0450*/ 	.word	0x00002c90
        /*0454*/ 	.word	0x00000000
        /*0458*/ 	.word	0x00000080
        /*045c*/ 	.short	0x010a
        /*045e*/ 	.byte	0xff
	.zero		1


	//   ....[54]....
        /*0460*/ 	.word	0x00002ed0
        /*0464*/ 	.word	0x000000ff
        /*0468*/ 	.word	0x00000008
        /*046c*/ 	.short	0x010a
        /*046e*/ 	.byte	0x06
	.zero		1


	//   ....[55]....
        /*0470*/ 	.word	0x00002ef0
        /*0474*/ 	.word	0x000000ff
        /*0478*/ 	.word	0x00000008
        /*047c*/ 	.short	0x010a
        /*047e*/ 	.byte	0x06
	.zero		1


	//   ....[56]....
        /*0480*/ 	.word	0x00003080
        /*0484*/ 	.word	0x000000ff
        /*0488*/ 	.word	0x00000008
        /*048c*/ 	.short	0x010a
        /*048e*/ 	.byte	0x06
	.zero		1


	//   ....[57]....
        /*0490*/ 	.word	0x000030a0
        /*0494*/ 	.word	0x000000ff
        /*0498*/ 	.word	0x00000008
        /*049c*/ 	.short	0x010a
        /*049e*/ 	.byte	0x06
	.zero		1


	//   ....[58]....
        /*04a0*/ 	.word	0x00003160
        /*04a4*/ 	.word	0x000000ff
        /*04a8*/ 	.word	0x00000000
        /*04ac*/ 	.short	0x0101
        /*04ae*/ 	.byte	0x07
	.zero		1


	//   ....[59]....
        /*04b0*/ 	.word	0x00003460
        /*04b4*/ 	.word	0x00000000
        /*04b8*/ 	.word	0x00000070
        /*04bc*/ 	.short	0x010a
        /*04be*/ 	.byte	0xff
	.zero		1


	//   ....[60]....
        /*04c0*/ 	.word	0x00003520
        /*04c4*/ 	.word	0x00000000
        /*04c8*/ 	.word	0x00000000
        /*04cc*/ 	.short	0x0101
        /*04ce*/ 	.byte	0xff
	.zero		1


	//   ....[61]....
        /*04d0*/ 	.word	0x000035e0
        /*04d4*/ 	.word	0x000000ff
        /*04d8*/ 	.word	0x00000000
        /*04dc*/ 	.short	0x010a
        /*04de*/ 	.byte	0x06
	.zero		1


	//   ....[62]....
        /*04e0*/ 	.word	0x000035f0
        /*04e4*/ 	.word	0x000000ff
        /*04e8*/ 	.word	0x000000b0
        /*04ec*/ 	.short	0x010a
        /*04ee*/ 	.byte	0x0a
	.zero		1


	//   ....[63]....
        /*04f0*/ 	.word	0x000036a0
        /*04f4*/ 	.word	0x000000ff
        /*04f8*/ 	.word	0x00000000
        /*04fc*/ 	.short	0x010a
        /*04fe*/ 	.byte	0x09
	.zero		1


	//   ....[64]....
        /*0500*/ 	.word	0x000037e0
        /*0504*/ 	.word	0x000000ff
        /*0508*/ 	.word	0x00000000
        /*050c*/ 	.short	0x010a
        /*050e*/ 	.byte	0x06
	.zero		1


	//   ....[65]....
        /*0510*/ 	.word	0x00003a30
        /*0514*/ 	.word	0x000000ff
        /*0518*/ 	.word	0x00000000
        /*051c*/ 	.short	0x010a
        /*051e*/ 	.byte	0x07
	.zero		1


	//   ....[66]....
        /*0520*/ 	.word	0x00003ac0
        /*0524*/ 	.word	0x000000ff
        /*0528*/ 	.word	0x00000000
        /*052c*/ 	.short	0x010a
        /*052e*/ 	.byte	0x07
	.zero		1


	//   ....[67]....
        /*0530*/ 	.word	0x00003b50
        /*0534*/ 	.word	0x000000ff
        /*0538*/ 	.word	0x00000000
        /*053c*/ 	.short	0x010a
        /*053e*/ 	.byte	0x07
	.zero		1


	//   ....[68]....
        /*0540*/ 	.word	0x00003bf0
        /*0544*/ 	.word	0x00000000
        /*0548*/ 	.word	0x00000000
        /*054c*/ 	.short	0x010a
        /*054e*/ 	.byte	0xff
	.zero		1


	//   ....[69]....
        /*0550*/ 	.word	0x00003c30
        /*0554*/ 	.word	0x00000000
        /*0558*/ 	.word	0x00000000
        /*055c*/ 	.short	0x010a
        /*055e*/ 	.byte	0xff
	.zero		1


	//   ....[70]....
        /*0560*/ 	.word	0x00003ca0
        /*0564*/ 	.word	0x000000ff
        /*0568*/ 	.word	0x00000000
        /*056c*/ 	.short	0x0101
        /*056e*/ 	.byte	0x05
	.zero		1


	//   ....[71]....
        /*0570*/ 	.word	0x00003ce0
        /*0574*/ 	.word	0x000000ff
        /*0578*/ 	.word	0x000000f0
        /*057c*/ 	.short	0x010a
        /*057e*/ 	.byte	0x08
	.zero		1


	//   ....[72]....
        /*0580*/ 	.word	0x00003d30
        /*0584*/ 	.word	0x000000ff
        /*0588*/ 	.word	0x00000000
        /*058c*/ 	.short	0x0101
        /*058e*/ 	.byte	0x05
	.zero		1


	//   ....[73]....
        /*0590*/ 	.word	0x00004140
        /*0594*/ 	.word	0x00000000
        /*0598*/ 	.word	0x00000070
        /*059c*/ 	.short	0x010a
        /*059e*/ 	.byte	0xff
	.zero		1


	//   ....[74]....
        /*05a0*/ 	.word	0x00004200
        /*05a4*/ 	.word	0x00000000
        /*05a8*/ 	.word	0x00000000
        /*05ac*/ 	.short	0x0101
        /*05ae*/ 	.byte	0xff
	.zero		1


	//   ....[75]....
        /*05b0*/ 	.word	0x00004520
        /*05b4*/ 	.word	0x000000ff
        /*05b8*/ 	.word	0x00000068
        /*05bc*/ 	.short	0x010a
        /*05be*/ 	.byte	0x06
	.zero		1


	//   ....[76]....
        /*05c0*/ 	.word	0x00004740
        /*05c4*/ 	.word	0x000000ff
        /*05c8*/ 	.word	0x00000048
        /*05cc*/ 	.short	0x010a
        /*05ce*/ 	.byte	0x0f
	.zero		1


	//   ....[77]....
        /*05d0*/ 	.word	0x00004940
        /*05d4*/ 	.word	0x000000ff
        /*05d8*/ 	.word	0x00000030
        /*05dc*/ 	.short	0x010b
        /*05de*/ 	.byte	0x0f
	.zero		1


	//   ....[78]....
        /*05e0*/ 	.word	0x00004990
        /*05e4*/ 	.word	0x000000ff
        /*05e8*/ 	.word	0x00000000
        /*05ec*/ 	.short	0x0101
        /*05ee*/ 	.byte	0x10
	.zero		1


	//   ....[79]....
        /*05f0*/ 	.word	0x000049d0
        /*05f4*/ 	.word	0x000000ff
        /*05f8*/ 	.word	0x00000048
        /*05fc*/ 	.short	0x010a
        /*05fe*/ 	.byte	0x0d
	.zero		1


	//   ....[80]....
        /*0600*/ 	.word	0x00004c10
        /*0604*/ 	.word	0x000000ff
        /*0608*/ 	.word	0x00000030
        /*060c*/ 	.short	0x010b
        /*060e*/ 	.byte	0x0d
	.zero		1


	//   ....[81]....
        /*0610*/ 	.word	0x00004c80
        /*0614*/ 	.word	0x000000ff
        /*0618*/ 	.word	0x00000000
        /*061c*/ 	.short	0x0101
        /*061e*/ 	.byte	0x0f
	.zero		1


	//   ....[82]....
        /*0620*/ 	.word	0x00004cd0
        /*0624*/ 	.word	0x000000ff
        /*0628*/ 	.word	0x00000000
        /*062c*/ 	.short	0x010a
        /*062e*/ 	.byte	0x04
	.zero		1


	//   ....[83]....
        /*0630*/ 	.word	0x00004d60
        /*0634*/ 	.word	0x000000ff
        /*0638*/ 	.word	0x00000000
        /*063c*/ 	.short	0x010a
        /*063e*/ 	.byte	0x04
	.zero		1


	//   ....[84]....
        /*0640*/ 	.word	0x00004e00
        /*0644*/ 	.word	0x00000000
        /*0648*/ 	.word	0x00000000
        /*064c*/ 	.short	0x010a
        /*064e*/ 	.byte	0xff
	.zero		1


	//   ....[85]....
        /*0650*/ 	.word	0x00005140
        /*0654*/ 	.word	0x00000000
        /*0658*/ 	.word	0x00000070
        /*065c*/ 	.short	0x010a
        /*065e*/ 	.byte	0xff
	.zero		1


	//   ....[86]....
        /*0660*/ 	.word	0x00005250
        /*0664*/ 	.word	0x00000000
        /*0668*/ 	.word	0x00000000
        /*066c*/ 	.short	0x0101
        /*066e*/ 	.byte	0xff
	.zero		1


	//   ....[87]....
        /*0670*/ 	.word	0x00005cf0
        /*0674*/ 	.word	0x00000000
        /*0678*/ 	.word	0x00000030
        /*067c*/ 	.short	0x010a
        /*067e*/ 	.byte	0xff
	.zero		1


	//   ....[88]....
        /*0680*/ 	.word	0x00005d60
        /*0684*/ 	.word	0x0000006a
        /*0688*/ 	.word	0x00000090
        /*068c*/ 	.short	0x010a
        /*068e*/ 	.byte	0xff
	.zero		1


	//   ....[89]....
        /*0690*/ 	.word	0x00005e50
        /*0694*/ 	.word	0x00000000
        /*0698*/ 	.word	0x00000030
        /*069c*/ 	.short	0x010a
        /*069e*/ 	.byte	0xff
	.zero		1


	//   ....[90]....
        /*06a0*/ 	.word	0x00005f80
        /*06a4*/ 	.word	0x0000006a
        /*06a8*/ 	.word	0x00000090
        /*06ac*/ 	.short	0x010a
        /*06ae*/ 	.byte	0xff
	.zero		1


	//   ....[91]....
        /*06b0*/ 	.word	0x00006a90
        /*06b4*/ 	.word	0x00000000
        /*06b8*/ 	.word	0x00000000
        /*06bc*/ 	.short	0x0101
        /*06be*/ 	.byte	0xff
	.zero		1


	//   ....[92]....
        /*06c0*/ 	.word	0x00006aa0
        /*06c4*/ 	.word	0x00000002
        /*06c8*/ 	.word	0x00000030
        /*06cc*/ 	.short	0x010a
        /*06ce*/ 	.byte	0xff
	.zero		1


	//   ....[93]....
        /*06d0*/ 	.word	0x00006b70
        /*06d4*/ 	.word	0x00000002
        /*06d8*/ 	.word	0x00000030
        /*06dc*/ 	.short	0x010a
        /*06de*/ 	.byte	0xff
	.zero		1


	//   ....[94]....
        /*06e0*/ 	.word	0x00006e70
        /*06e4*/ 	.word	0x0000006a
        /*06e8*/ 	.word	0x00000000
        /*06ec*/ 	.short	0x0101
        /*06ee*/ 	.byte	0xff
	.zero		1


	//   ....[95]....
        /*06f0*/ 	.word	0x00007800
        /*06f4*/ 	.word	0x00000000
        /*06f8*/ 	.word	0x00000000
        /*06fc*/ 	.short	0x0101
        /*06fe*/ 	.byte	0xff
	.zero		1


	//   ....[96]....
        /*0700*/ 	.word	0x00007a70
        /*0704*/ 	.word	0x000000ff
        /*0708*/ 	.word	0x00000000
        /*070c*/ 	.short	0x0101
        /*070e*/ 	.byte	0x04
	.zero		1


	//   ....[97]....
        /*0710*/ 	.word	0x00007a90
        /*0714*/ 	.word	0x00000002
        /*0718*/ 	.word	0x000000e0
        /*071c*/ 	.short	0x010a
        /*071e*/ 	.byte	0xff
	.zero		1


	//   ....[98]....
        /*0720*/ 	.word	0x00007af0
        /*0724*/ 	.word	0x00000002
        /*0728*/ 	.word	0x00000018
        /*072c*/ 	.short	0x010a
        /*072e*/ 	.byte	0xff
	.zero		1


	//   ....[99]....
        /*0730*/ 	.word	0x00007b50
        /*0734*/ 	.word	0x00000002
        /*0738*/ 	.word	0x00000018
        /*073c*/ 	.short	0x010a
        /*073e*/ 	.byte	0xff
	.zero		1


	//   ....[100]....
        /*0740*/ 	.word	0x00007ba0
        /*0744*/ 	.word	0x00000002
        /*0748*/ 	.word	0x00000070
        /*074c*/ 	.short	0x010a
        /*074e*/ 	.byte	0xff
	.zero		1


	//   ....[101]....
        /*0750*/ 	.word	0x00007c00
        /*0754*/ 	.word	0x00000000
        /*0758*/ 	.word	0x00000000
        /*075c*/ 	.short	0x010a
        /*075e*/ 	.byte	0xff
	.zero		1


	//   ....[102]....
        /*0760*/ 	.word	0x00007c60
        /*0764*/ 	.word	0x00000000
        /*0768*/ 	.word	0x00000000
        /*076c*/ 	.short	0x010a
        /*076e*/ 	.byte	0xff
	.zero		1


	//   ....[103]....
        /*0770*/ 	.word	0x00007cb0
        /*0774*/ 	.word	0x00000000
        /*0778*/ 	.word	0x000000d0
        /*077c*/ 	.short	0x010a
        /*077e*/ 	.byte	0xff
	.zero		1


	//   ....[104]....
        /*0780*/ 	.word	0x00007d10
        /*0784*/ 	.word	0x00000000
        /*0788*/ 	.word	0x00000080
        /*078c*/ 	.short	0x010a
        /*078e*/ 	.byte	0xff
	.zero		1


	//   ....[105]....
        /*0790*/ 	.word	0x00007d60
        /*0794*/ 	.word	0x00000000
        /*0798*/ 	.word	0x00000070
        /*079c*/ 	.short	0x010a
        /*079e*/ 	.byte	0xff
	.zero		1


	//   ....[106]....
        /*07a0*/ 	.word	0x00007dc0
        /*07a4*/ 	.word	0x00000000
        /*07a8*/ 	.word	0x00000080
        /*07ac*/ 	.short	0x010a
        /*07ae*/ 	.byte	0xff
	.zero		1


	//   ....[107]....
        /*07b0*/ 	.word	0x00007e20
        /*07b4*/ 	.word	0x00000004
        /*07b8*/ 	.word	0x00000008
        /*07bc*/ 	.short	0x010a
        /*07be*/ 	.byte	0xff
	.zero		1


	//   ....[108]....
        /*07c0*/ 	.word	0x00007f00
        /*07c4*/ 	.word	0x00000002
        /*07c8*/ 	.word	0x00000008
        /*07cc*/ 	.short	0x010a
        /*07ce*/ 	.byte	0xff
	.zero		1


	//   ....[109]....
        /*07d0*/ 	.word	0x00007f50
        /*07d4*/ 	.word	0x00000000
        /*07d8*/ 	.word	0x00000070
        /*07dc*/ 	.short	0x010a
        /*07de*/ 	.byte	0xff
	.zero		1


	//   ....[110]....
        /*07e0*/ 	.word	0x00007fb0
        /*07e4*/ 	.word	0x00000000
        /*07e8*/ 	.word	0x000000b0
        /*07ec*/ 	.short	0x010a
        /*07ee*/ 	.byte	0xff
	.zero		1


	//   ....[111]....
        /*07f0*/ 	.word	0x00008010
        /*07f4*/ 	.word	0x00000000
        /*07f8*/ 	.word	0x00000000
        /*07fc*/ 	.short	0x010a
        /*07fe*/ 	.byte	0xff
	.zero		1


	//   ....[112]....
        /*0800*/ 	.word	0x00008070
        /*0804*/ 	.word	0x00000000
        /*0808*/ 	.word	0x00000000
        /*080c*/ 	.short	0x010a
        /*080e*/ 	.byte	0xff
	.zero		1


	//   ....[113]....
        /*0810*/ 	.word	0x000080d0
        /*0814*/ 	.word	0x00000000
        /*0818*/ 	.word	0x00000000
        /*081c*/ 	.short	0x010a
        /*081e*/ 	.byte	0xff
	.zero		1


	//   ....[114]....
        /*0820*/ 	.word	0x00008130
        /*0824*/ 	.word	0x00000000
        /*0828*/ 	.word	0x00000000
        /*082c*/ 	.short	0x010a
        /*082e*/ 	.byte	0xff
	.zero		1


	//   ....[115]....
        /*0830*/ 	.word	0x00008190
        /*0834*/ 	.word	0x00000000
        /*0838*/ 	.word	0x000000f0
        /*083c*/ 	.short	0x010a
        /*083e*/ 	.byte	0xff
	.zero		1


	//   ....[116]....
        /*0840*/ 	.word	0x000081e0
        /*0844*/ 	.word	0x00000000
        /*0848*/ 	.word	0x00000070
        /*084c*/ 	.short	0x010a
        /*084e*/ 	.byte	0xff
	.zero		1


	//   ....[117]....
        /*0850*/ 	.word	0x00008240
        /*0854*/ 	.word	0x00000000
        /*0858*/ 	.word	0x00000068
        /*085c*/ 	.short	0x010a
        /*085e*/ 	.byte	0xff
	.zero		1


	//   ....[118]....
        /*0860*/ 	.word	0x000082a0
        /*0864*/ 	.word	0x00000000
        /*0868*/ 	.word	0x00000048
        /*086c*/ 	.short	0x010a
        /*086e*/ 	.byte	0xff
	.zero		1


	//   ....[119]....
        /*0870*/ 	.word	0x00008300
        /*0874*/ 	.word	0x00000000
        /*0878*/ 	.word	0x00000048
        /*087c*/ 	.short	0x010a
        /*087e*/ 	.byte	0xff
	.zero		1


	//   ....[120]....
        /*0880*/ 	.word	0x00008360
        /*0884*/ 	.word	0x00000000
        /*0888*/ 	.word	0x00000000
        /*088c*/ 	.short	0x010a
        /*088e*/ 	.byte	0xff
	.zero		1


	//   ....[121]....
        /*0890*/ 	.word	0x000083c0
        /*0894*/ 	.word	0x00000000
        /*0898*/ 	.word	0x00000000
        /*089c*/ 	.short	0x010a
        /*089e*/ 	.byte	0xff
	.zero		1


	//   ....[122]....
        /*08a0*/ 	.word	0x00008410
        /*08a4*/ 	.word	0x00000000
        /*08a8*/ 	.word	0x00000070
        /*08ac*/ 	.short	0x010a
        /*08ae*/ 	.byte	0xff
	.zero		1


	//   ....[123]....
        /*08b0*/ 	.word	0x00008460
        /*08b4*/ 	.word	0x00000000
        /*08b8*/ 	.word	0x00000030
        /*08bc*/ 	.short	0x010a
        /*08be*/ 	.byte	0xff
	.zero		1


	//   ....[124]....
        /*08c0*/ 	.word	0x000084b0
        /*08c4*/ 	.word	0x0000006a
        /*08c8*/ 	.word	0x00000090
        /*08cc*/ 	.short	0x010a
        /*08ce*/ 	.byte	0xff
	.zero		1


	//   ....[125]....
        /*08d0*/ 	.word	0x00008500
        /*08d4*/ 	.word	0x00000002
        /*08d8*/ 	.word	0x00000030
        /*08dc*/ 	.short	0x010a
        /*08de*/ 	.byte	0xff
	.zero		1


	//----- nvinfo : EIATTR_NUM_MBARRIERS
	.align		4
.L_47:
        /*08e0*/ 	.byte	0x03, 0x38
        /*08e2*/ 	.short	0x001f


	//----- nvinfo : EIATTR_EXIT_INSTR_OFFSETS
	.align		4
        /*08e4*/ 	.byte	0x04, 0x1c
        /*08e6*/ 	.short	(.L_49 - .L_48)


	//   ....[0]....
.L_48:
        /*08e8*/ 	.word	0x00002760


	//   ....[1]....
        /*08ec*/ 	.word	0x00002c60


	//   ....[2]....
        /*08f0*/ 	.word	0x00002cc0


	//   ....[3]....
        /*08f4*/ 	.word	0x00003f60


	//   ....[4]....
        /*08f8*/ 	.word	0x00004e30


	//   ....[5]....
        /*08fc*/ 	.word	0x00004e70


	//   ....[6]....
        /*0900*/ 	.word	0x00007960


	//   ....[7]....
        /*0904*/ 	.word	0x000079e0


	//   ....[8]....
        /*0908*/ 	.word	0x00007a10


	//   ....[9]....
        /*090c*/ 	.word	0x00007a80


	//----- nvinfo : EIATTR_MAX_THREADS
	.align		4
.L_49:
        /*0910*/ 	.byte	0x04, 0x05
        /*0912*/ 	.short	(.L_51 - .L_50)
.L_50:
        /*0914*/ 	.word	0x00000100
        /*0918*/ 	.word	0x00000001
        /*091c*/ 	.word	0x00000001


	//----- nvinfo : EIATTR_CRS_STACK_SIZE
	.align		4
.L_51:
        /*0920*/ 	.byte	0x04, 0x1e
        /*0922*/ 	.short	(.L_53 - .L_52)
.L_52:
        /*0924*/ 	.word	0x00000000


	//----- nvinfo : EIATTR_CBANK_PARAM_SIZE
	.align		4
.L_53:
        /*0928*/ 	.byte	0x03, 0x19
        /*092a*/ 	.short	0x0800


	//----- nvinfo : EIATTR_PARAM_CBANK
	.align		4
        /*092c*/ 	.byte	0x04, 0x0a
        /*092e*/ 	.short	(.L_55 - .L_54)
	.align		4
.L_54:
        /*0930*/ 	.word	index@(.nv.constant0._ZN7cutlass13device_kernelINS_4gemm6kernel13GemmUniversalIN4cute5tupleIJiiiiEEENS1_10collective13CollectiveMmaINS1_35MainloopSm100TmaUmmaWarpSpecializedILi3ELi2ELi4ENS5_IJNS4_1CILi2EEENSA_ILi1EEESC_EEEEENS5_IJNSA_ILi256EEENSA_ILi64EEENSA_ILi32EEEEEENS_6half_tENS5_IJlSC_lEEESJ_SK_NS4_8TiledMMAINS4_8MMA_AtomIJNS4_26SM100_MMA_F16BF16_2x1SM_SSISJ_SJ_fLi256ELi64ELNS4_4UMMA5MajorE0ELSP_0ELNSO_7ScaleInE0ELSQ_0EEEEEENS4_6LayoutINS5_IJSC_SC_SC_EEENS5_IJNSA_ILi0EEESV_SV_EEEEENS5_IJNS4_10UnderscoreESY_SY_EEEEENS4_18SM100_TMA_2SM_LOADENS4_14ComposedLayoutINS4_7SwizzleILi2ELi4ELi3EEENS4_18smem_ptr_flag_bitsILi16EEENST_INS5_IJNSA_ILi8EEESH_EEENS5_IJSH_SC_EEEEEEEvNS4_8identityES11_S1B_vS1C_EENS_8epilogue10collective18CollectiveEpilogueINS1E_23Sm100TmaWarpSpecializedILi3ELi2ELi32ELb1ELb0EEEJNS5_IJNSA_ILi128EEESG_SH_EEENS5_IJNST_IS1J_SC_EENST_ISH_SC_EEEEESJ_SK_SJ_SK_NS1E_6fusion15FusionCallbacksIS1I_NS1O_17LinearCombinationISJ_fSJ_fLNS_15FloatRoundStyleE2EEES1K_S1N_JEEENS4_5SM1004TMEM4LOAD26SM100_TMEM_LOAD_32dp32b32xENS4_13SM90_TMA_LOADES1B_NS4_39AutoVectorizingCopyWithAssumedAlignmentILi128EEENS4_14SM90_TMA_STOREES1B_S20_S20_EEEvvEEEEvNT_6ParamsE)
        /*0934*/ 	.short	0x0380
        /*0936*/ 	.short	0x0800


	//----- nvinfo : EIATTR_SW_WAR
	.align		4
.L_55:
        /*0938*/ 	.byte	0x04, 0x36
        /*093a*/ 	.short	(.L_57 - .L_56)
.L_56:
        /*093c*/ 	.word	0x00000008
.L_57:


//--------------------- .nv.callgraph             --------------------------
	.section	.nv.callgraph,"",@"SHT_CUDA_CALLGRAPH"
	.align	4
	.sectionentsize	8
	.align		4
        /*0000*/ 	.word	0x00000000
	.align		4
        /*0004*/ 	.word	0xffffffff
	.align		4
        /*0008*/ 	.word	index@(_ZN7cutlass13device_kernelINS_4gemm6kernel13GemmUniversalIN4cute5tupleIJiiiiEEENS1_10collective13CollectiveMmaINS1_35MainloopSm100TmaUmmaWarpSpecializedILi3ELi2ELi4ENS5_IJNS4_1CILi2EEENSA_ILi1EEESC_EEEEENS5_IJNSA_ILi256EEENSA_ILi64EEENSA_ILi32EEEEEENS_6half_tENS5_IJlSC_lEEESJ_SK_NS4_8TiledMMAINS4_8MMA_AtomIJNS4_26SM100_MMA_F16BF16_2x1SM_SSISJ_SJ_fLi256ELi64ELNS4_4UMMA5MajorE0ELSP_0ELNSO_7ScaleInE0ELSQ_0EEEEEENS4_6LayoutINS5_IJSC_SC_SC_EEENS5_IJNSA_ILi0EEESV_SV_EEEEENS5_IJNS4_10UnderscoreESY_SY_EEEEENS4_18SM100_TMA_2SM_LOADENS4_14ComposedLayoutINS4_7SwizzleILi2ELi4ELi3EEENS4_18smem_ptr_flag_bitsILi16EEENST_INS5_IJNSA_ILi8EEESH_EEENS5_IJSH_SC_EEEEEEEvNS4_8identityES11_S1B_vS1C_EENS_8epilogue10collective18CollectiveEpilogueINS1E_23Sm100TmaWarpSpecializedILi3ELi2ELi32ELb1ELb0EEEJNS5_IJNSA_ILi128EEESG_SH_EEENS5_IJNST_IS1J_SC_EENST_ISH_SC_EEEEESJ_SK_SJ_SK_NS1E_6fusion15FusionCallbacksIS1I_NS1O_17LinearCombinationISJ_fSJ_fLNS_15FloatRoundStyleE2EEES1K_S1N_JEEENS4_5SM1004TMEM4LOAD26SM100_TMEM_LOAD_32dp32b32xENS4_13SM90_TMA_LOADES1B_NS4_39AutoVectorizingCopyWithAssumedAlignmentILi128EEENS4_14SM90_TMA_STOREES1B_S20_S20_EEEvvEEEEvNT_6ParamsE)
	.align		4
        /*000c*/ 	.word	index@(__assertfail)
	.align		4
        /*0010*/ 	.word	0x00000000
	.align		4
        /*0014*/ 	.word	0xfffffffe
	.align		4
        /*0018*/ 	.word	0x00000000
	.align		4
        /*001c*/ 	.word	0xfffffffd
	.align		4
        /*0020*/ 	.word	0x00000000
	.align		4
        /*0024*/ 	.word	0xfffffffc


//--------------------- .nv.constant4             --------------------------
	.section	.nv.constant4,"a",@progbits
	.align	8
	.align		8
.nv.constant4:
        /*0000*/ 	.dword	__assertfail
	.align		8
        /*0008*/ 	.dword	__unnamed_1
	.align		8
        /*0010*/ 	.dword	__unnamed_2
	.align		8
        /*0018*/ 	.dword	_ZN39_INTERNAL_9f68c516_4_k_cu_a29108c5_67004cuda3std3__45__cpo5beginE
	.align		8
        /*0020*/ 	.dword	_ZN39_INTERNAL_9f68c516_4_k_cu_a29108c5_67004cuda3std3__45__cpo3endE
	.align		8
        /*0028*/ 	.dword	_ZN39_INTERNAL_9f68c516_4_k_cu_a29108c5_67004cuda3std3__45__cpo6cbeginE
	.align		8
        /*0030*/ 	.dword	_ZN39_INTERNAL_9f68c516_4_k_cu_a29108c5_67004cuda3std3__45__cpo4cendE
	.align		8
        /*0038*/ 	.dword	_ZN39_INTERNAL_9f68c516_4_k_cu_a29108c5_67004cuda3std3__441_GLOBAL__N__9f68c516_4_k_cu_a29108c5_67006ignoreE
	.align		8
        /*0040*/ 	.dword	_ZN39_INTERNAL_9f68c516_4_k_cu_a29108c5_67004cuda3std3__419piecewise_constructE
	.align		8
        /*0048*/ 	.dword	_ZN39_INTERNAL_9f68c516_4_k_cu_a29108c5_67004cuda3std3__48in_placeE
	.align		8
        /*0050*/ 	.dword	_ZN39_INTERNAL_9f68c516_4_k_cu_a29108c5_67004cuda3std6ranges3__45__cpo4swapE
	.align		8
        /*0058*/ 	.dword	_ZN39_INTERNAL_9f68c516_4_k_cu_a29108c5_67004cuda3std6ranges3__45__cpo9iter_moveE
	.align		8
        /*0060*/ 	.dword	_ZN39_INTERNAL_9f68c516_4_k_cu_a29108c5_67004cute7productE
	.align		8
        /*0068*/ 	.dword	_ZN39_INTERNAL_9f68c516_4_k_cu_a29108c5_67004cute1_E
	.align		8
        /*0070*/ 	.dword	$str$25
	.align		8
        /*0078*/ 	.dword	$str$26
	.align		8
        /*0080*/ 	.dword	$str$27
	.align		8
        /*0088*/ 	.dword	$str$28


//--------------------- .text._ZN7cutlass13device_kernelINS_4gemm6kernel13GemmUniversalIN4cute5tupleIJiiiiEEENS1_10collective13CollectiveMmaINS1_35MainloopSm100TmaUmmaWarpSpecializedILi3ELi2ELi4ENS5_IJNS4_1CILi2EEENSA_ILi1EEESC_EEEEENS5_IJNSA_ILi256EEENSA_ILi64EEENSA_ILi32EEEEEENS_6half_tENS5_IJlSC_lEEESJ_SK_NS4_8TiledMMAINS4_8MMA_AtomIJNS4_26SM100_MMA_F16BF16_2x1SM_SSISJ_SJ_fLi256ELi64ELNS4_4UMMA5MajorE0ELSP_0ELNSO_7ScaleInE0ELSQ_0EEEEEENS4_6LayoutINS5_IJSC_SC_SC_EEENS5_IJNSA_ILi0EEESV_SV_EEEEENS5_IJNS4_10UnderscoreESY_SY_EEEEENS4_18SM100_TMA_2SM_LOADENS4_14ComposedLayoutINS4_7SwizzleILi2ELi4ELi3EEENS4_18smem_ptr_flag_bitsILi16EEENST_INS5_IJNSA_ILi8EEESH_EEENS5_IJSH_SC_EEEEEEEvNS4_8identityES11_S1B_vS1C_EENS_8epilogue10collective18CollectiveEpilogueINS1E_23Sm100TmaWarpSpecializedILi3ELi2ELi32ELb1ELb0EEEJNS5_IJNSA_ILi128EEESG_SH_EEENS5_IJNST_IS1J_SC_EENST_ISH_SC_EEEEESJ_SK_SJ_SK_NS1E_6fusion15FusionCallbacksIS1I_NS1O_17LinearCombinationISJ_fSJ_fLNS_15FloatRoundStyleE2EEES1K_S1N_JEEENS4_5SM1004TMEM4LOAD26SM100_TMEM_LOAD_32dp32b32xENS4_13SM90_TMA_LOADES1B_NS4_39AutoVectorizingCopyWithAssumedAlignmentILi128EEENS4_14SM90_TMA_STOREES1B_S20_S20_EEEvvEEEEvNT_6ParamsE --------------------------
	.section	.text._ZN7cutlass13device_kernelINS_4gemm6kernel13GemmUniversalIN4cute5tupleIJiiiiEEENS1_10collective13CollectiveMmaINS1_35MainloopSm100TmaUmmaWarpSpecializedILi3ELi2ELi4ENS5_IJNS4_1CILi2EEENSA_ILi1EEESC_EEEEENS5_IJNSA_ILi256EEENSA_ILi64EEENSA_ILi32EEEEEENS_6half_tENS5_IJlSC_lEEESJ_SK_NS4_8TiledMMAINS4_8MMA_AtomIJNS4_26SM100_MMA_F16BF16_2x1SM_SSISJ_SJ_fLi256ELi64ELNS4_4UMMA5MajorE0ELSP_0ELNSO_7ScaleInE0ELSQ_0EEEEEENS4_6LayoutINS5_IJSC_SC_SC_EEENS5_IJNSA_ILi0EEESV_SV_EEEEENS5_IJNS4_10UnderscoreESY_SY_EEEEENS4_18SM100_TMA_2SM_LOADENS4_14ComposedLayoutINS4_7SwizzleILi2ELi4ELi3EEENS4_18smem_ptr_flag_bitsILi16EEENST_INS5_IJNSA_ILi8EEESH_EEENS5_IJSH_SC_EEEEEEEvNS4_8identityES11_S1B_vS1C_EENS_8epilogue10collective18CollectiveEpilogueINS1E_23Sm100TmaWarpSpecializedILi3ELi2ELi32ELb1ELb0EEEJNS5_IJNSA_ILi128EEESG_SH_EEENS5_IJNST_IS1J_SC_EENST_ISH_SC_EEEEESJ_SK_SJ_SK_NS1E_6fusion15FusionCallbacksIS1I_NS1O_17LinearCombinationISJ_fSJ_fLNS_15FloatRoundStyleE2EEES1K_S1N_JEEENS4_5SM1004TMEM4LOAD26SM100_TMEM_LOAD_32dp32b32xENS4_13SM90_TMA_LOADES1B_NS4_39AutoVectorizingCopyWithAssumedAlignmentILi128EEENS4_14SM90_TMA_STOREES1B_S20_S20_EEEvvEEEEvNT_6ParamsE,"ax",@progbits
	.align	128
.text._ZN7cutlass13device_kernelINS_4gemm6kernel13GemmUniversalIN4cute5tupleIJiiiiEEENS1_10collective13CollectiveMmaINS1_35MainloopSm100TmaUmmaWarpSpecializedILi3ELi2ELi4ENS5_IJNS4_1CILi2EEENSA_ILi1EEESC_EEEEENS5_IJNSA_ILi256EEENSA_ILi64EEENSA_ILi32EEEEEENS_6half_tENS5_IJlSC_lEEESJ_SK_NS4_8TiledMMAINS4_8MMA_AtomIJNS4_26SM100_MMA_F16BF16_2x1SM_SSISJ_SJ_fLi256ELi64ELNS4_4UMMA5MajorE0ELSP_0ELNSO_7ScaleInE0ELSQ_0EEEEEENS4_6LayoutINS5_IJSC_SC_SC_EEENS5_IJNSA_ILi0EEESV_SV_EEEEENS5_IJNS4_10UnderscoreESY_SY_EEEEENS4_18SM100_TMA_2SM_LOADENS4_14ComposedLayoutINS4_7SwizzleILi2ELi4ELi3EEENS4_18smem_ptr_flag_bitsILi16EEENST_INS5_IJNSA_ILi8EEESH_EEENS5_IJSH_SC_EEEEEEEvNS4_8identityES11_S1B_vS1C_EENS_8epilogue10collective18CollectiveEpilogueINS1E_23Sm100TmaWarpSpecializedILi3ELi2ELi32ELb1ELb0EEEJNS5_IJNSA_ILi128EEESG_SH_EEENS5_IJNST_IS1J_SC_EENST_ISH_SC_EEEEESJ_SK_SJ_SK_NS1E_6fusion15FusionCallbacksIS1I_NS1O_17LinearCombinationISJ_fSJ_fLNS_15FloatRoundStyleE2EEES1K_S1N_JEEENS4_5SM1004TMEM4LOAD26SM100_TMEM_LOAD_32dp32b32xENS4_13SM90_TMA_LOADES1B_NS4_39AutoVectorizingCopyWithAssumedAlignmentILi128EEENS4_14SM90_TMA_STOREES1B_S20_S20_EEEvvEEEEvNT_6ParamsE:
        .type           _ZN7cutlass13device_kernelINS_4gemm6kernel13GemmUniversalIN4cute5tupleIJiiiiEEENS1_10collective13CollectiveMmaINS1_35MainloopSm100TmaUmmaWarpSpecializedILi3ELi2ELi4ENS5_IJNS4_1CILi2EEENSA_ILi1EEESC_EEEEENS5_IJNSA_ILi256EEENSA_ILi64EEENSA_ILi32EEEEEENS_6half_tENS5_IJlSC_lEEESJ_SK_NS4_8TiledMMAINS4_8MMA_AtomIJNS4_26SM100_MMA_F16BF16_2x1SM_SSISJ_SJ_fLi256ELi64ELNS4_4UMMA5MajorE0ELSP_0ELNSO_7ScaleInE0ELSQ_0EEEEEENS4_6LayoutINS5_IJSC_SC_SC_EEENS5_IJNSA_ILi0EEESV_SV_EEEEENS5_IJNS4_10UnderscoreESY_SY_EEEEENS4_18SM100_TMA_2SM_LOADENS4_14ComposedLayoutINS4_7SwizzleILi2ELi4ELi3EEENS4_18smem_ptr_flag_bitsILi16EEENST_INS5_IJNSA_ILi8EEESH_EEENS5_IJSH_SC_EEEEEEEvNS4_8identityES11_S1B_vS1C_EENS_8epilogue10collective18CollectiveEpilogueINS1E_23Sm100TmaWarpSpecializedILi3ELi2ELi32ELb1ELb0EEEJNS5_IJNSA_ILi128EEESG_SH_EEENS5_IJNST_IS1J_SC_EENST_ISH_SC_EEEEESJ_SK_SJ_SK_NS1E_6fusion15FusionCallbacksIS1I_NS1O_17LinearCombinationISJ_fSJ_fLNS_15FloatRoundStyleE2EEES1K_S1N_JEEENS4_5SM1004TMEM4LOAD26SM100_TMEM_LOAD_32dp32b32xENS4_13SM90_TMA_LOADES1B_NS4_39AutoVectorizingCopyWithAssumedAlignmentILi128EEENS4_14SM90_TMA_STOREES1B_S20_S20_EEEvvEEEEvNT_6ParamsE,@function
        .size           _ZN7cutlass13device_kernelINS_4gemm6kernel13GemmUniversalIN4cute5tupleIJiiiiEEENS1_10collective13CollectiveMmaINS1_35MainloopSm100TmaUmmaWarpSpecializedILi3ELi2ELi4ENS5_IJNS4_1CILi2EEENSA_ILi1EEESC_EEEEENS5_IJNSA_ILi256EEENSA_ILi64EEENSA_ILi32EEEEEENS_6half_tENS5_IJlSC_lEEESJ_SK_NS4_8TiledMMAINS4_8MMA_AtomIJNS4_26SM100_MMA_F16BF16_2x1SM_SSISJ_SJ_fLi256ELi64ELNS4_4UMMA5MajorE0ELSP_0ELNSO_7ScaleInE0ELSQ_0EEEEEENS4_6LayoutINS5_IJSC_SC_SC_EEENS5_IJNSA_ILi0EEESV_SV_EEEEENS5_IJNS4_10UnderscoreESY_SY_EEEEENS4_18SM100_TMA_2SM_LOADENS4_14ComposedLayoutINS4_7SwizzleILi2ELi4ELi3EEENS4_18smem_ptr_flag_bitsILi16EEENST_INS5_IJNSA_ILi8EEESH_EEENS5_IJSH_SC_EEEEEEEvNS4_8identityES11_S1B_vS1C_EENS_8epilogue10collective18CollectiveEpilogueINS1E_23Sm100TmaWarpSpecializedILi3ELi2ELi32ELb1ELb0EEEJNS5_IJNSA_ILi128EEESG_SH_EEENS5_IJNST_IS1J_SC_EENST_ISH_SC_EEEEESJ_SK_SJ_SK_NS1E_6fusion15FusionCallbacksIS1I_NS1O_17LinearCombinationISJ_fSJ_fLNS_15FloatRoundStyleE2EEES1K_S1N_JEEENS4_5SM1004TMEM4LOAD26SM100_TMEM_LOAD_32dp32b32xENS4_13SM90_TMA_LOADES1B_NS4_39AutoVectorizingCopyWithAssumedAlignmentILi128EEENS4_14SM90_TMA_STOREES1B_S20_S20_EEEvvEEEEvNT_6ParamsE,(.L_x_172 - _ZN7cutlass13device_kernelINS_4gemm6kernel13GemmUniversalIN4cute5tupleIJiiiiEEENS1_10collective13CollectiveMmaINS1_35MainloopSm100TmaUmmaWarpSpecializedILi3ELi2ELi4ENS5_IJNS4_1CILi2EEENSA_ILi1EEESC_EEEEENS5_IJNSA_ILi256EEENSA_ILi64EEENSA_ILi32EEEEEENS_6half_tENS5_IJlSC_lEEESJ_SK_NS4_8TiledMMAINS4_8MMA_AtomIJNS4_26SM100_MMA_F16BF16_2x1SM_SSISJ_SJ_fLi256ELi64ELNS4_4UMMA5MajorE0ELSP_0ELNSO_7ScaleInE0ELSQ_0EEEEEENS4_6LayoutINS5_IJSC_SC_SC_EEENS5_IJNSA_ILi0EEESV_SV_EEEEENS5_IJNS4_10UnderscoreESY_SY_EEEEENS4_18SM100_TMA_2SM_LOADENS4_14ComposedLayoutINS4_7SwizzleILi2ELi4ELi3EEENS4_18smem_ptr_flag_bitsILi16EEENST_INS5_IJNSA_ILi8EEESH_EEENS5_IJSH_SC_EEEEEEEvNS4_8identityES11_S1B_vS1C_EENS_8epilogue10collective18CollectiveEpilogueINS1E_23Sm100TmaWarpSpecializedILi3ELi2ELi32ELb1ELb0EEEJNS5_IJNSA_ILi128EEESG_SH_EEENS5_IJNST_IS1J_SC_EENST_ISH_SC_EEEEESJ_SK_SJ_SK_NS1E_6fusion15FusionCallbacksIS1I_NS1O_17LinearCombinationISJ_fSJ_fLNS_15FloatRoundStyleE2EEES1K_S1N_JEEENS4_5SM1004TMEM4LOAD26SM100_TMEM_LOAD_32dp32b32xENS4_13SM90_TMA_LOADES1B_NS4_39AutoVectorizingCopyWithAssumedAlignmentILi128EEENS4_14SM90_TMA_STOREES1B_S20_S20_EEEvvEEEEvNT_6ParamsE)
        .other          _ZN7cutlass13device_kernelINS_4gemm6kernel13GemmUniversalIN4cute5tupleIJiiiiEEENS1_10collective13CollectiveMmaINS1_35MainloopSm100TmaUmmaWarpSpecializedILi3ELi2ELi4ENS5_IJNS4_1CILi2EEENSA_ILi1EEESC_EEEEENS5_IJNSA_ILi256EEENSA_ILi64EEENSA_ILi32EEEEEENS_6half_tENS5_IJlSC_lEEESJ_SK_NS4_8TiledMMAINS4_8MMA_AtomIJNS4_26SM100_MMA_F16BF16_2x1SM_SSISJ_SJ_fLi256ELi64ELNS4_4UMMA5MajorE0ELSP_0ELNSO_7ScaleInE0ELSQ_0EEEEEENS4_6LayoutINS5_IJSC_SC_SC_EEENS5_IJNSA_ILi0EEESV_SV_EEEEENS5_IJNS4_10UnderscoreESY_SY_EEEEENS4_18SM100_TMA_2SM_LOADENS4_14ComposedLayoutINS4_7SwizzleILi2ELi4ELi3EEENS4_18smem_ptr_flag_bitsILi16EEENST_INS5_IJNSA_ILi8EEESH_EEENS5_IJSH_SC_EEEEEEEvNS4_8identityES11_S1B_vS1C_EENS_8epilogue10collective18CollectiveEpilogueINS1E_23Sm100TmaWarpSpecializedILi3ELi2ELi32ELb1ELb0EEEJNS5_IJNSA_ILi128EEESG_SH_EEENS5_IJNST_IS1J_SC_EENST_ISH_SC_EEEEESJ_SK_SJ_SK_NS1E_6fusion15FusionCallbacksIS1I_NS1O_17LinearCombinationISJ_fSJ_fLNS_15FloatRoundStyleE2EEES1K_S1N_JEEENS4_5SM1004TMEM4LOAD26SM100_TMEM_LOAD_32dp32b32xENS4_13SM90_TMA_LOADES1B_NS4_39AutoVectorizingCopyWithAssumedAlignmentILi128EEENS4_14SM90_TMA_STOREES1B_S20_S20_EEEvvEEEEvNT_6ParamsE,@"STO_CUDA_ENTRY STV_DEFAULT"
_ZN7cutlass13device_kernelINS_4gemm6kernel13GemmUniversalIN4cute5tupleIJiiiiEEENS1_10collective13CollectiveMmaINS1_35MainloopSm100TmaUmmaWarpSpecializedILi3ELi2ELi4ENS5_IJNS4_1CILi2EEENSA_ILi1EEESC_EEEEENS5_IJNSA_ILi256EEENSA_ILi64EEENSA_ILi32EEEEEENS_6half_tENS5_IJlSC_lEEESJ_SK_NS4_8TiledMMAINS4_8MMA_AtomIJNS4_26SM100_MMA_F16BF16_2x1SM_SSISJ_SJ_fLi256ELi64ELNS4_4UMMA5MajorE0ELSP_0ELNSO_7ScaleInE0ELSQ_0EEEEEENS4_6LayoutINS5_IJSC_SC_SC_EEENS5_IJNSA_ILi0EEESV_SV_EEEEENS5_IJNS4_10UnderscoreESY_SY_EEEEENS4_18SM100_TMA_2SM_LOADENS4_14ComposedLayoutINS4_7SwizzleILi2ELi4ELi3EEENS4_18smem_ptr_flag_bitsILi16EEENST_INS5_IJNSA_ILi8EEESH_EEENS5_IJSH_SC_EEEEEEEvNS4_8identityES11_S1B_vS1C_EENS_8epilogue10collective18CollectiveEpilogueINS1E_23Sm100TmaWarpSpecializedILi3ELi2ELi32ELb1ELb0EEEJNS5_IJNSA_ILi128EEESG_SH_EEENS5_IJNST_IS1J_SC_EENST_ISH_SC_EEEEESJ_SK_SJ_SK_NS1E_6fusion15FusionCallbacksIS1I_NS1O_17LinearCombinationISJ_fSJ_fLNS_15FloatRoundStyleE2EEES1K_S1N_JEEENS4_5SM1004TMEM4LOAD26SM100_TMEM_LOAD_32dp32b32xENS4_13SM90_TMA_LOADES1B_NS4_39AutoVectorizingCopyWithAssumedAlignmentILi128EEENS4_14SM90_TMA_STOREES1B_S20_S20_EEEvvEEEEvNT_6ParamsE:
[----:B------:R-:W1:Y:S01]  /*0000*/  LDC R1, c[0x0][0x37c] ;  /* 0x0000df00ff017b82 */ /* 0x000e620000000800 */
[----:B------:R-:W2:Y:S01]  /*0010*/  S2R R97, SR_TID.X ;  /* 0x0000000000617919 */ /* 0x000ea20000002100 */
[----:B------:R-:W3:Y:S06]  /*0020*/  LDCU.64 UR6, c[0x0][0x890] ;  /* 0x00011200ff0677ac */ /* 0x000eec0008000a00 */
[----:B------:R-:W4:Y:S01]  /*0030*/  S2UR UR37, SR_CgaCtaId ;  /* 0x00000000002579c3 */ /* 0x000f220000008800 */
[----:B------:R-:W-:Y:S02]  /*0040*/  PRMT R92, RZ, 0x7610, R92 ;  /* 0x00007610ff5c7816 */ /* 0x000fe4000000005c */
[----:B------:R-:W-:Y:S01]  /*0050*/  ELECT P1, URZ, PT ;  /* 0x0000000000ff782f */ /* 0x000fe20003820000 */
[----:B------:R-:W1:Y:S01]  /*0060*/  LDCU.64 UR46, c[0x0][0x358] ;  /* 0x00006b00ff2e77ac */ /* 0x000e620008000a00 */
[----:B---3--:R-:W-:-:S04]  /*0070*/  UISETP.NE.U32.AND UP0, UPT, UR6, URZ, UPT ;  /* 0x000000ff0600728c */ /* 0x008fc8000bf05070 */
[----:B------:R-:W-:Y:S02]  /*0080*/  UISETP.NE.AND.EX UP0, UPT, UR7, URZ, UPT, UP0 ;  /* 0x000000ff0700728c */ /* 0x000fe4000bf05300 */
[----:B----4-:R-:W-:Y:S02]  /*0090*/  ULOP3.LUT UR5, UR37, 0x1, URZ, 0xc0, !UPT ;  /* 0x0000000125057892 */ /* 0x010fe4000f8ec0ff */
[----:B------:R-:W-:Y:S01]  /*00a0*/  ULOP3.LUT UR4, UR37, 0x1, URZ, 0x3c, !UPT ;  /* 0x0000000125047892 */ /* 0x000fe2000f8e3cff */
[----:B--2---:R-:W-:-:S05]  /*00b0*/  SHF.R.U32.HI R96, RZ, 0x5, R97 ;  /* 0x00000005ff607819 */ /* 0x004fca0000011661 */
[----:B------:R-:W2:Y:S02]  /*00c0*/  SHFL.IDX PT, R0, R96, RZ, 0x1f ;  /* 0x00001fff60007589 */ /* 0x000ea400000e0000 */
[----:B--2---:R-:W-:Y:S01]  /*00d0*/  R2UR UR10, R0 ;  /* 0x00000000000a72ca */ /* 0x004fe200000e0000 */
[----:B-1----:R-:W-:-:S14]  /*00e0*/  BRA.U UP0, `(.L_x_0) ;  /* 0x00000001002c7547 */ /* 0x002fdc000b800000 */
[----:B------:R-:W1:Y:S02]  /*00f0*/  LDCU.64 UR8, c[0x0][0x888] ;  /* 0x00011100ff0877ac */ /* 0x000e640008000a00 */
[----:B-1----:R-:W-:-:S04]  /*0100*/  UISETP.NE.U32.AND UP0, UPT, UR8, URZ, UPT ;  /* 0x000000ff0800728c */ /* 0x002fc8000bf05070 */
[----:B------:R-:W-:-:S09]  /*0110*/  UISETP.NE.AND.EX UP0, UPT, UR9, URZ, UPT, UP0 ;  /* 0x000000ff0900728c */ /* 0x000fd2000bf05300 */
[----:B------:R-:W-:Y:S05]  /*0120*/  BRA.U !UP0, `(.L_x_1) ;  /* 0x0000000108107547 */ /* 0x000fea000b800000 */
[----:B------:R-:W1:Y:S02]  /*0130*/  LDC.64 R2, c[0x0][0x888] ;  /* 0x00022200ff027b82 */ /* 0x000e640000000a00 */
[----:B-1----:R1:W5:Y:S01]  /*0140*/  LDG.E R49, desc[UR46][R2.64] ;  /* 0x0000002e02317981 */ /* 0x002362000c1e1900 */
[----:B------:R-:W-:Y:S01]  /*0150*/  HFMA2 R92, -RZ, RZ, 0, 5.9604644775390625e-08 ;  /* 0x00000001ff5c7431 */ /* 0x000fe200000001ff */
[----:B------:R-:W-:Y:S05]  /*0160*/  BRA `(.L_x_0) ;  /* 0x00000000000c7947 */ /* 0x000fea0003800000 */
.L_x_1:
[----:B------:R-:W1:Y:S01]  /*0170*/  LDCU UR8, c[0x0][0x880] ;  /* 0x00011000ff0877ac */ /* 0x000e620008000800 */
[----:B------:R-:W-:Y:S01]  /*0180*/  HFMA2 R92, -RZ, RZ, 0, 5.9604644775390625e-08 ;  /* 0x00000001ff5c7431 */ /* 0x000fe200000001ff */
[----:B-1----:R-:W-:-:S07]  /*0190*/  MOV R49, UR8 ;  /* 0x0000000800317c02 */ /* 0x002fce0008000f00 */
.L_x_0:
[----:B------:R-:W2:Y:S02]  /*01a0*/  LDCU.64 UR8, c[0x0][0x8b0] ;  /* 0x00011600ff0877ac */ /* 0x000ea40008000a00 */
[----:B--2---:R-:W-:-:S04]  /*01b0*/  UISETP.NE.U32.AND UP0, UPT, UR8, URZ, UPT ;  /* 0x000000ff0800728c */ /* 0x004fc8000bf05070 */
[----:B------:R-:W-:-:S09]  /*01c0*/  UISETP.NE.AND.EX UP0, UPT, UR9, URZ, UPT, UP0 ;  /* 0x000000ff0900728c */ /* 0x000fd2000bf05300 */
[----:B------:R-:W-:Y:S05]  /*01d0*/  BRA.U UP0, `(.L_x_2) ;  /* 0x0000000100247547 */ /* 0x000fea000b800000 */
[----:B------:R-:W2:Y:S02]  /*01e0*/  LDCU.64 UR8, c[0x0][0x8a8] ;  /* 0x00011500ff0877ac */ /* 0x000ea40008000a00 */
[----:B--2---:R-:W-:-:S04]  /*01f0*/  UISETP.NE.U32.AND UP0, UPT, UR8, URZ, UPT ;  /* 0x000000ff0800728c */ /* 0x004fc8000bf05070 */
[----:B------:R-:W-:-:S09]  /*0200*/  UISETP.NE.AND.EX UP0, UPT, UR9, URZ, UPT, UP0 ;  /* 0x000000ff0900728c */ /* 0x000fd2000bf05300 */
[----:B------:R-:W-:Y:S05]  /*0210*/  BRA.U !UP0, `(.L_x_3) ;  /* 0x00000001080c7547 */ /* 0x000fea000b800000 */
[----:B-1----:R-:W1:Y:S02]  /*0220*/  LDC.64 R2, c[0x0][0x8a8] ;  /* 0x00022a00ff027b82 */ /* 0x002e640000000a00 */
[----:B-1----:R2:W5:Y:S01]  /*0230*/  LDG.E R47, desc[UR46][R2.64] ;  /* 0x0000002e022f7981 */ /* 0x002562000c1e1900 */
[----:B------:R-:W-:Y:S05]  /*0240*/  BRA `(.L_x_2) ;  /* 0x0000000000087947 */ /* 0x000fea0003800000 */
.L_x_3:
[----:B------:R-:W2:Y:S02]  /*0250*/  LDCU UR8, c[0x0][0x8a0] ;  /* 0x00011400ff0877ac */ /* 0x000ea40008000800 */
[----:B--2---:R-:W-:Y:S02]  /*0260*/  MOV R47, UR8 ;  /* 0x00000008002f7c02 */ /* 0x004fe40008000f00 */
.L_x_2:
[----:B------:R-:W-:Y:S01]  /*0270*/  IMAD.U32 R0, RZ, RZ, UR10 ;  /* 0x0000000aff007e24 */ /* 0x000fe2000f8e00ff */
[----:B------:R-:W-:Y:S04]  /*0280*/  BSSY.RECONVERGENT B0, `(.L_x_4) ;  /* 0x000000c000007945 */ /* 0x000fe80003800200 */
[C---:B------:R-:W-:Y:S02]  /*0290*/  ISETP.NE.OR P2, PT, R0.reuse, 0x1, !P1 ;  /* 0x000000010000780c */ /* 0x040fe40004f45670 */
[----:B------:R-:W-:-:S11]  /*02a0*/  ISETP.NE.OR P0, PT, R0, 0x3, !P1 ;  /* 0x000000030000780c */ /* 0x000fd60004f05670 */
[----:B------:R-:W-:Y:S05]  /*02b0*/  @P2 BRA `(.L_x_5) ;  /* 0x0000000000202947 */ /* 0x000fea0003800000 */
[----:B------:R-:W3:Y:S02]  /*02c0*/  LDCU.64 UR8, c[0x0][0x348] ;  /* 0x00006900ff0877ac */ /* 0x000ee40008000a00 */
[----:B---3--:R-:W-:Y:S02]  /*02d0*/  UIADD3 UR12, UP1, UPT, UR8, 0x80, URZ ;  /* 0x00000080080c7890 */ /* 0x008fe4000ff3e0ff */
[----:B------:R-:W-:Y:S02]  /*02e0*/  UIADD3 UR8, UP0, UPT, UR8, 0x180, URZ ;  /* 0x0000018008087890 */ /* 0x000fe4000ff1e0ff */
[----:B------:R-:W-:Y:S02]  /*02f0*/  UIADD3.X UR13, UPT, UPT, URZ, UR9, URZ, UP1, !UPT ;  /* 0x00000009ff0d7290 */ /* 0x000fe40008ffe4ff */
[----:B------:R-:W-:-:S07]  /*0300*/  UIADD3.X UR9, UPT, UPT, URZ, UR9, URZ, UP0, !UPT ;  /* 0x00000009ff097290 */ /* 0x000fce00087fe4ff */
[----:B------:R3:W-:Y:S02]  /*0310*/  UTMACCTL.PF [UR12] ;  /* 0x000000000c0079b9 */ /* 0x0007e40008040000 */
[----:B------:R3:W-:Y:S02]  /*0320*/  UTMACCTL.PF [UR8] ;  /* 0x00000000080079b9 */ /* 0x0007e40008040000 */
[----:B---3--:R-:W-:Y:S01]  /*0330*/  NOP ;  /* 0x0000000000007918 */ /* 0x008fe20000000000 */
.L_x_5:
[----:B------:R-:W-:Y:S05]  /*0340*/  BSYNC.RECONVERGENT B0 ;  /* 0x0000000000007941 */ /* 0x000fea0003800200 */
.L_x_4:
[----:B------:R-:W-:Y:S04]  /*0350*/  BSSY.RECONVERGENT B0, `(.L_x_6) ;  /* 0x000000a000007945 */ /* 0x000fe80003800200 */
        /* <DEDUP_REMOVED lines=9> */
.L_x_7:
[----:B------:R-:W-:Y:S05]  /*03f0*/  BSYNC.RECONVERGENT B0 ;  /* 0x0000000000007941 */ /* 0x000fea0003800200 */
.L_x_6:
[----:B------:R-:W3:Y:S01]  /*0400*/  LDCU.64 UR8, c[0x0][0x888] ;  /* 0x00011100ff0877ac */ /* 0x000ee20008000a00 */
[----:B------:R-:W-:Y:S02]  /*0410*/  UISETP.EQ.U32.AND UP1, UPT, UR6, URZ, UPT ;  /* 0x000000ff0600728c */ /* 0x000fe4000bf22070 */
[----:B------:R-:W-:Y:S02]  /*0420*/  UPLOP3.LUT UP5, UPT, UPT, UPT, UPT, 0x80, 0x8 ;  /* 0x000000000008789c */ /* 0x000fe40003faf070 */
[----:B---3--:R-:W-:-:S04]  /*0430*/  UISETP.NE.U32.AND UP0, UPT, UR8, URZ, UPT ;  /* 0x000000ff0800728c */ /* 0x008fc8000bf05070 */
[----:B------:R-:W-:-:S04]  /*0440*/  UISETP.NE.AND.EX UP0, UPT, UR9, URZ, UPT, UP0 ;  /* 0x000000ff0900728c */ /* 0x000fc8000bf05300 */
[----:B------:R-:W-:-:S04]  /*0450*/  UISETP.EQ.OR.EX UP2, UPT, UR7, URZ, !UP0, UP1 ;  /* 0x000000ff0700728c */ /* 0x000fc8000c742710 */
[----:B------:R-:W-:-:S05]  /*0460*/  UP2UR UR53, UPR, URZ, 0x4 ;  /* 0x00000004ff357883 */ /* 0x000fca0008000000 */
[----:B------:R-:W-:Y:S07]  /*0470*/  BRA.U !UP2, `(.L_x_8) ;  /* 0x000000010a207547 */ /* 0x000fee000b800000 */
[----:B------:R-:W-:Y:S01]  /*0480*/  UISETP.NE.U32.AND UP2, UPT, UR6, URZ, UPT ;  /* 0x000000ff0600728c */ /* 0x000fe2000bf45070 */
[----:B-----5:R-:W-:Y:S01]  /*0490*/  FSETP.NEU.AND P0, PT, R49, RZ, PT ;  /* 0x000000ff3100720b */ /* 0x020fe20003f0d000 */
[----:B------:R-:W-:Y:S02]  /*04a0*/  USEL UR6, URZ, 0xffffffff, UP0 ;  /* 0xffffffffff067887 */ /* 0x000fe40008000000 */
[----:B------:R-:W-:-:S10]  /*04b0*/  UISETP.NE.AND.EX UP2, UPT, UR7, URZ, UPT, UP2 ;  /* 0x000000ff0700728c */ /* 0x000fd4000bf45320 */
[----:B------:R-:W-:Y:S01]  /*04c0*/  VOTEU.ANY UP1, P0 ;  /* 0x0000000000ff7886 */ /* 0x000fe20000020100 */
[----:B------:R-:W-:-:S04]  /*04d0*/  @!UP2 USEL UR6, URZ, 0xffffffff, UP1 ;  /* 0xffffffffff06a887 */ /* 0x000fc80008800000 */
[----:B------:R-:W-:-:S04]  /*04e0*/  ULOP3.LUT UR6, UR6, 0x1, URZ, 0xc0, !UPT ;  /* 0x0000000106067892 */ /* 0x000fc8000f8ec0ff */
[----:B------:R-:W-:-:S11]  /*04f0*/  UISETP.NE.U32.AND UP5, UPT, UR6, 0x1, UPT ;  /* 0x000000010600788c */ /* 0x000fd6000bfa5070 */
.L_x_8:
[----:B------:R-:W3:Y:S01]  /*0500*/  SHFL.IDX PT, R0, R96, RZ, 0x1f ;  /* 0x00001fff60007589 */ /* 0x000ee200000e0000 */
[----:B------:R-:W-:-:S04]  /*0510*/  UISETP.NE.AND UP1, UPT, UR10, 0x2, UPT ;  /* 0x000000020a00788c */ /* 0x000fc8000bf25270 */
[----:B------:R-:W-:Y:S02]  /*0520*/  UISETP.EQ.AND UP2, UPT, UR5, URZ, !UP1 ;  /* 0x000000ff0500728c */ /* 0x000fe4000cf42270 */
[----:B------:R-:W-:-:S04]  /*0530*/  USEL UR7, URZ, 0x1, UP1 ;  /* 0x00000001ff077887 */ /* 0x000fc80008800000 */
[----:B------:R-:W-:Y:S02]  /*0540*/  PLOP3.LUT P5, PT, P1, PT, UP2, 0x80, 0x8 ;  /* 0x000000000008781c */ /* 0x000fe40000faf028 */
[----:B---3--:R-:W-:-:S13]  /*0550*/  ISETP.NE.AND P0, PT, R0, RZ, PT ;  /* 0x000000ff0000720c */ /* 0x008fda0003f05270 */
[----:B------:R-:W-:Y:S05]  /*0560*/  @P0 BRA `(.L_x_9) ;  /* 0x00000000003c0947 */ /* 0x000fea0003800000 */
[----:B------:R-:W-:Y:S01]  /*0570*/  UMOV UR8, 0x400 ;  /* 0x0000040000087882 */ /* 0x000fe20000000000 */
[----:B------:R-:W-:Y:S01]  /*0580*/  UMOV UR6, 0x1 ;  /* 0x0000000100067882 */ /* 0x000fe20000000000 */
[----:B------:R-:W-:Y:S02]  /*0590*/  ULEA UR8, UR37, UR8, 0x18 ;  /* 0x0000000825087291 */ /* 0x000fe4000f8ec0ff */
[----:B------:R-:W-:-:S04]  /*05a0*/  UIADD3 UR12, UPT, UPT, -UR6, 0x100000, URZ ;  /* 0x00100000060c7890 */ /* 0x000fc8000fffe1ff */
[----:B------:R-:W-:Y:S02]  /*05b0*/  USHF.L.U32 UR13, UR12, 0xb, URZ ;  /* 0x0000000b0c0d7899 */ /* 0x000fe400080006ff */
[----:B------:R-:W-:Y:S01]  /*05c0*/  USHF.L.U32 UR12, UR12, 0x1, URZ ;  /* 0x000000010c0c7899 */ /* 0x000fe200080006ff */
[----:B------:R-:W-:Y:S01]  /*05d0*/  ELECT P0, URZ, PT ;  /* 0x0000000000ff782f */ /* 0x000fe20003800000 */
[----:B------:R-:W3:Y:S10]  /*05e0*/  FENCE.VIEW.ASYNC.S ;  /* 0x00000000000073c6 */ /* 0x000ef40000000000 */
[----:B---3--:R3:W4:Y:S01]  /*05f0*/  SYNCS.EXCH.64 URZ, [UR8], UR12 ;  /* 0x0000000c08ff75b2 */ /* 0x0087220008000100 */
[----:B------:R3:W1:Y:S01]  /*0600*/  SYNCS.EXCH.64 URZ, [UR8+0x18], UR12 ;  /* 0x0000180c08ff75b2 */ /* 0x0006620008000100 */
[----:B------:R3:W1:Y:S01]  /*0610*/  SYNCS.EXCH.64 URZ, [UR8+0x8], UR12 ;  /* 0x0000080c08ff75b2 */ /* 0x0006620008000100 */
[----:B------:R3:W1:Y:S01]  /*0620*/  SYNCS.EXCH.64 URZ, [UR8+0x20], UR12 ;  /* 0x0000200c08ff75b2 */ /* 0x0006620008000100 */
[----:B------:R3:W1:Y:S01]  /*0630*/  SYNCS.EXCH.64 URZ, [UR8+0x10], UR12 ;  /* 0x0000100c08ff75b2 */ /* 0x0006620008000100 */
[----:B------:R3:W1:Y:S01]  /*0640*/  SYNCS.EXCH.64 URZ, [UR8+0x28], UR12 ;  /* 0x0000280c08ff75b2 */ /* 0x0006620008000100 */
[----:B------:R-:W-:Y:S01]  /*0650*/  NOP ;  /* 0x0000000000007918 */ /* 0x000fe20000000000 */
.L_x_9:
[----:B------:R-:W2:Y:S01]  /*0660*/  SHFL.IDX PT, R0, R96, RZ, 0x1f ;  /* 0x00001fff60007589 */ /* 0x000ea200000e0000 */
[----:B------:R-:W-:Y:S01]  /*0670*/  NOP ;  /* 0x0000000000007918 */ /* 0x000fe20000000000 */
[----:B--2---:R-:W-:-:S13]  /*0680*/  ISETP.NE.AND P0, PT, R0, 0x1, PT ;  /* 0x000000010000780c */ /* 0x004fda0003f05270 */
[----:B------:R-:W-:Y:S05]  /*0690*/  @P0 BRA `(.L_x_10) ;  /* 0x00000000004c0947 */ /* 0x000fea0003800000 */
[----:B------:R-:W-:Y:S01]  /*06a0*/  UMOV UR9, 0x400 ;  /* 0x0000040000097882 */ /* 0x000fe20000000000 */
[----:B---3--:R-:W-:Y:S01]  /*06b0*/  UMOV UR8, 0x20 ;  /* 0x0000002000087882 */ /* 0x008fe20000000000 */
[----:B------:R-:W-:Y:S01]  /*06c0*/  UMOV UR6, 0x80 ;  /* 0x0000008000067882 */ /* 0x000fe20000000000 */
[----:B------:R-:W-:Y:S02]  /*06d0*/  ULEA UR9, UR37, UR9, 0x18 ;  /* 0x0000000925097291 */ /* 0x000fe4000f8ec0ff */
[----:B------:R-:W-:-:S04]  /*06e0*/  UIADD3 UR12, UPT, UPT, -UR8, 0x100000, URZ ;  /* 0x00100000080c7890 */ /* 0x000fc8000fffe1ff */
[----:B------:R-:W-:Y:S02]  /*06f0*/  USHF.L.U32 UR13, UR12, 0xb, URZ ;  /* 0x0000000b0c0d7899 */ /* 0x000fe400080006ff */
[----:B------:R-:W-:Y:S02]  /*0700*/  USHF.L.U32 UR12, UR12, 0x1, URZ ;  /* 0x000000010c0c7899 */ /* 0x000fe400080006ff */
[----:B------:R-:W-:-:S04]  /*0710*/  UIADD3 UR14, UPT, UPT, -UR6, 0x100000, URZ ;  /* 0x00100000060e7890 */ /* 0x000fc8000fffe1ff */
[----:B------:R-:W-:Y:S02]  /*0720*/  USHF.L.U32 UR15, UR14, 0xb, URZ ;  /* 0x0000000b0e0f7899 */ /* 0x000fe400080006ff */
[----:B------:R-:W-:Y:S01]  /*0730*/  USHF.L.U32 UR14, UR14, 0x1, URZ ;  /* 0x000000010e0e7899 */ /* 0x000fe200080006ff */
[----:B------:R-:W-:Y:S01]  /*0740*/  ELECT P0, URZ, PT ;  /* 0x0000000000ff782f */ /* 0x000fe20003800000 */
[----:B------:R-:W2:Y:S02]  /*0750*/  FENCE.VIEW.ASYNC.S ;  /* 0x00000000000073c6 */ /* 0x000ea40000000000 */
[----:B--2---:R2:W3:Y:S08]  /*0760*/  SYNCS.EXCH.64 URZ, [UR9+0x30], UR12 ;  /* 0x0000300c09ff75b2 */ /* 0x0044f00008000100 */
[----:B------:R2:W1:Y:S01]  /*0770*/  SYNCS.EXCH.64 URZ, [UR9+0x48], UR14 ;  /* 0x0000480e09ff75b2 */ /* 0x0004620008000100 */
[----:B------:R2:W1:Y:S01]  /*0780*/  SYNCS.EXCH.64 URZ, [UR9+0x38], UR12 ;  /* 0x0000380c09ff75b2 */ /* 0x0004620008000100 */
[----:B------:R2:W1:Y:S01]  /*0790*/  SYNCS.EXCH.64 URZ, [UR9+0x50], UR14 ;  /* 0x0000500e09ff75b2 */ /* 0x0004620008000100 */
[----:B------:R2:W1:Y:S01]  /*07a0*/  SYNCS.EXCH.64 URZ, [UR9+0x40], UR12 ;  /* 0x0000400c09ff75b2 */ /* 0x0004620008000100 */
[----:B------:R2:W1:Y:S01]  /*07b0*/  SYNCS.EXCH.64 URZ, [UR9+0x58], UR14 ;  /* 0x0000580e09ff75b2 */ /* 0x0004620008000100 */
[----:B------:R-:W-:Y:S01]  /*07c0*/  NOP ;  /* 0x0000000000007918 */ /* 0x000fe20000000000 */
.L_x_10:
[----:B------:R-:W4:Y:S01]  /*07d0*/  SHFL.IDX PT, R0, R96, RZ, 0x1f ;  /* 0x00001fff60007589 */ /* 0x000f2200000e0000 */
[----:B------:R-:W-:Y:S01]  /*07e0*/  NOP ;  /* 0x0000000000007918 */ /* 0x000fe20000000000 */
[----:B----4-:R-:W-:-:S13]  /*07f0*/  ISETP.NE.AND P0, PT, R0, 0x3, PT ;  /* 0x000000030000780c */ /* 0x010fda0003f05270 */
[----:B------:R-:W-:Y:S05]  /*0800*/  @P0 BRA `(.L_x_11) ;  /* 0x00000000002c0947 */ /* 0x000fea0003800000 */
[----:B---3--:R-:W-:Y:S01]  /*0810*/  UMOV UR8, 0x400 ;  /* 0x0000040000087882 */ /* 0x008fe20000000000 */
[----:B------:R-:W-:Y:S01]  /*0820*/  UMOV UR6, 0x20 ;  /* 0x0000002000067882 */ /* 0x000fe20000000000 */
[----:B------:R-:W-:Y:S02]  /*0830*/  ULEA UR8, UR37, UR8, 0x18 ;  /* 0x0000000825087291 */ /* 0x000fe4000f8ec0ff */
[----:B--2---:R-:W-:-:S04]  /*0840*/  UIADD3 UR12, UPT, UPT, -UR6, 0x100000, URZ ;  /* 0x00100000060c7890 */ /* 0x004fc8000fffe1ff */
[----:B------:R-:W-:Y:S02]  /*0850*/  USHF.L.U32 UR13, UR12, 0xb, URZ ;  /* 0x0000000b0c0d7899 */ /* 0x000fe400080006ff */
[----:B------:R-:W-:Y:S01]  /*0860*/  USHF.L.U32 UR12, UR12, 0x1, URZ ;  /* 0x000000010c0c7899 */ /* 0x000fe200080006ff */
[----:B------:R-:W-:Y:S01]  /*0870*/  ELECT P0, URZ, PT ;  /* 0x0000000000ff782f */ /* 0x000fe20003800000 */
[----:B------:R-:W2:Y:S10]  /*0880*/  FENCE.VIEW.ASYNC.S ;  /* 0x00000000000073c6 */ /* 0x000eb40000000000 */
[----:B--2---:R4:W2:Y:S01]  /*0890*/  SYNCS.EXCH.64 URZ, [UR8+0x60], UR12 ;  /* 0x0000600c08ff75b2 */ /* 0x0048a20008000100 */
[----:B------:R4:W3:Y:S02]  /*08a0*/  SYNCS.EXCH.64 URZ, [UR8+0x68], UR12 ;  /* 0x0000680c08ff75b2 */ /* 0x0008e40008000100 */
[----:B----4-:R-:W-:Y:S01]  /*08b0*/  NOP ;  /* 0x0000000000007918 */ /* 0x010fe20000000000 */
.L_x_11:
[----:B------:R-:W4:Y:S01]  /*08c0*/  SHFL.IDX PT, R0, R96, RZ, 0x1f ;  /* 0x00001fff60007589 */ /* 0x000f2200000e0000 */
[----:B------:R-:W-:Y:S01]  /*08d0*/  NOP ;  /* 0x0000000000007918 */ /* 0x000fe20000000000 */
[----:B----4-:R-:W-:-:S13]  /*08e0*/  ISETP.NE.AND P0, PT, R0, 0x4, PT ;  /* 0x000000040000780c */ /* 0x010fda0003f05270 */
[----:B------:R-:W-:Y:S05]  /*08f0*/  @P0 BRA `(.L_x_12) ;  /* 0x0000000000480947 */ /* 0x000fea0003800000 */
[----:B--2---:R-:W-:Y:S01]  /*0900*/  UMOV UR9, 0x1e0 ;  /* 0x000001e000097882 */ /* 0x004fe20000000000 */
[----:B---3--:R-:W-:Y:S01]  /*0910*/  UMOV UR8, 0x400 ;  /* 0x0000040000087882 */ /* 0x008fe20000000000 */
[----:B------:R-:W-:Y:S01]  /*0920*/  USEL UR9, UR9, 0x1a0, UP5 ;  /* 0x000001a009097887 */ /* 0x000fe2000a800000 */
        /* <DEDUP_REMOVED lines=10> */
[----:B--2---:R4:W2:Y:S08]  /*09d0*/  SYNCS.EXCH.64 URZ, [UR8+0x70], UR12 ;  /* 0x0000700c08ff75b2 */ /* 0x0048b00008000100 */
[----:B------:R4:W3:Y:S01]  /*09e0*/  SYNCS.EXCH.64 URZ, [UR8+0x80], UR14 ;  /* 0x0000800e08ff75b2 */ /* 0x0008e20008000100 */
[----:B------:R4:W1:Y:S01]  /*09f0*/  SYNCS.EXCH.64 URZ, [UR8+0x78], UR12 ;  /* 0x0000780c08ff75b2 */ /* 0x0008620008000100 */
[----:B------:R4:W1:Y:S02]  /*0a00*/  SYNCS.EXCH.64 URZ, [UR8+0x88], UR14 ;  /* 0x0000880e08ff75b2 */ /* 0x0008640008000100 */
[----:B----4-:R-:W-:Y:S01]  /*0a10*/  NOP ;  /* 0x0000000000007918 */ /* 0x010fe20000000000 */
.L_x_12:
[----:B------:R-:W4:Y:S01]  /*0a20*/  SHFL.IDX PT, R0, R96, RZ, 0x1f ;  /* 0x00001fff60007589 */ /* 0x000f2200000e0000 */
[----:B------:R-:W-:Y:S01]  /*0a30*/  NOP ;  /* 0x0000000000007918 */ /* 0x000fe20000000000 */
[----:B----4-:R-:W-:-:S13]  /*0a40*/  ISETP.NE.AND P0, PT, R0, 0x5, PT ;  /* 0x000000050000780c */ /* 0x010fda0003f05270 */
[----:B------:R-:W-:Y:S05]  /*0a50*/  @P0 BRA `(.L_x_13) ;  /* 0x0000000000540947 */ /* 0x000fea0003800000 */
[----:B--2---:R-:W-:Y:S01]  /*0a60*/  UMOV UR9, 0x400 ;  /* 0x0000040000097882 */ /* 0x004fe20000000000 */
        /* <DEDUP_REMOVED lines=14> */
[----:B------:R4:W1:Y:S01]  /*0b50*/  SYNCS.EXCH.64 URZ, [UR9+0xb8], UR14 ;  /* 0x0000b80e09ff75b2 */ /* 0x0008620008000100 */
[----:B------:R4:W1:Y:S01]  /*0b60*/  SYNCS.EXCH.64 URZ, [UR9+0xa0], UR12 ;  /* 0x0000a00c09ff75b2 */ /* 0x0008620008000100 */
[----:B------:R4:W1:Y:S01]  /*0b70*/  SYNCS.EXCH.64 URZ, [UR9+0xc0], UR14 ;  /* 0x0000c00e09ff75b2 */ /* 0x0008620008000100 */
[----:B------:R4:W1:Y:S01]  /*0b80*/  SYNCS.EXCH.64 URZ, [UR9+0xa8], UR12 ;  /* 0x0000a80c09ff75b2 */ /* 0x0008620008000100 */
[----:B------:R4:W1:Y:S02]  /*0b90*/  SYNCS.EXCH.64 URZ, [UR9+0xc8], UR14 ;  /* 0x0000c80e09ff75b2 */ /* 0x0008640008000100 */
[----:B----4-:R-:W-:Y:S01]  /*0ba0*/  NOP ;  /* 0x0000000000007918 */ /* 0x010fe20000000000 */
.L_x_13:
[----:B------:R-:W4:Y:S01]  /*0bb0*/  SHFL.IDX PT, R0, R96, RZ, 0x1f ;  /* 0x00001fff60007589 */ /* 0x000f2200000e0000 */
[----:B------:R-:W-:Y:S01]  /*0bc0*/  ISETP.NE.OR P1, PT, RZ, UR10, !P1 ;  /* 0x0000000aff007c0c */ /* 0x000fe2000cf25670 */
        /* <DEDUP_REMOVED lines=12> */
[----:B------:R4:W3:Y:S01]  /*0c90*/  SYNCS.EXCH.64 URZ, [UR8+0xe0], UR12 ;  /* 0x0000e00c08ff75b2 */ /* 0x0008e20008000100 */
[----:B------:R4:W1:Y:S01]  /*0ca0*/  SYNCS.EXCH.64 URZ, [UR8+0xd8], UR12 ;  /* 0x0000d80c08ff75b2 */ /* 0x0008620008000100 */
[----:B------:R4:W1:Y:S02]  /*0cb0*/  SYNCS.EXCH.64 URZ, [UR8+0xe8], UR12 ;  /* 0x0000e80c08ff75b2 */ /* 0x0008640008000100 */
[----:B----4-:R-:W-:Y:S01]  /*0cc0*/  NOP ;  /* 0x0000000000007918 */ /* 0x010fe20000000000 */
.L_x_14:
[----:B------:R-:W-:Y:S01]  /*0cd0*/  VOTEU.ALL UP1, P1 ;  /* 0x0000000000ff7886 */ /* 0x000fe20000820000 */
[----:B---3--:R-:W3:Y:S01]  /*0ce0*/  LDCU UR8, c[0x0][0x36c] ;  /* 0x00006d80ff0877ac */ /* 0x008ee20008000800 */
[----:B------:R-:W-:Y:S01]  /*0cf0*/  NOP ;  /* 0x0000000000007918 */ /* 0x000fe20000000000 */
[----:B------:R-:W-:Y:S01]  /*0d00*/  LOP3.LUT R10, R97, 0x1f, RZ, 0xc0, !PT ;  /* 0x0000001f610a7812 */ /* 0x000fe200078ec0ff */
[----:B--2---:R-:W-:Y:S01]  /*0d10*/  UMOV UR12, 0x20 ;  /* 0x00000020000c7882 */ /* 0x004fe20000000000 */
[----:B------:R-:W-:Y:S01]  /*0d20*/  @!UP1 UMOV UR6, 0x400 ;  /* 0x0000040000069882 */ /* 0x000fe20000000000 */
[----:B------:R-:W-:-:S04]  /*0d30*/  @!UP1 UIADD3 UR12, UPT, UPT, -UR12, 0x100000, URZ ;  /* 0x001000000c0c9890 */ /* 0x000fc8000fffe1ff */
[----:B------:R-:W-:Y:S02]  /*0d40*/  @!UP1 USHF.L.U32 UR13, UR12, 0xb, URZ ;  /* 0x0000000b0c0d9899 */ /* 0x000fe400080006ff */
[----:B------:R-:W-:Y:S02]  /*0d50*/  @!UP1 USHF.L.U32 UR12, UR12, 0x1, URZ ;  /* 0x000000010c0c9899 */ /* 0x000fe400080006ff */
[----:B------:R-:W-:Y:S01]  /*0d60*/  @!UP1 ULEA UR6, UR37, UR6, 0x18 ;  /* 0x0000000625069291 */ /* 0x000fe2000f8ec0ff */
[----:B------:R-:W-:Y:S01]  /*0d70*/  VOTEU.ALL UP1, P1 ;  /* 0x0000000000ff7886 */ /* 0x000fe20000820000 */
[----:B------:R-:W-:Y:S01]  /*0d80*/  UISETP.NE.AND UP4, UPT, UR10, URZ, UPT ;  /* 0x000000ff0a00728c */ /* 0x000fe2000bf85270 */
[----:B------:R-:W2:Y:S09]  /*0d90*/  FENCE.VIEW.ASYNC.S ;  /* 0x00000000000073c6 */ /* 0x000eb20000000000 */
[----:B--2---:R2:W4:Y:S01]  /*0da0*/  @!UP1 SYNCS.EXCH.64 URZ, [UR6+0xf0], UR12 ;  /* 0x0000f00c06ff95b2 */ /* 0x0045220008000100 */
[----:B---3--:R-:W-:-:S09]  /*0db0*/  UISETP.EQ.U32.AND UP1, UPT, UR8, 0x1, UPT ;  /* 0x000000010800788c */ /* 0x008fd2000bf22070 */
[----:B------:R-:W-:Y:S05]  /*0dc0*/  BRA.U !UP1, `(.L_x_15) ;  /* 0x0000000109087547 */ /* 0x000fea000b800000 */
[----:B-1--4-:R-:W-:Y:S01]  /*0dd0*/  UCGABAR_ARV ;  /* 0x00000000000079c7 */ /* 0x012fe20008000000 */
[----:B------:R-:W-:Y:S05]  /*0de0*/  BRA `(.L_x_16) ;  /* 0x0000000000047947 */ /* 0x000fea0003800000 */
.L_x_15:
[----:B-1--4-:R-:W-:Y:S01]  /*0df0*/  NOP ;  /* 0x0000000000007918 */ /* 0x012fe20000000000 */
.L_x_16:
[----:B------:R-:W1:Y:S01]  /*0e00*/  S2R R15, SR_CTAID.Y ;  /* 0x00000000000f7919 */ /* 0x000e620000002600 */
[----:B------:R-:W-:-:S05]  /*0e10*/  CS2R.32 R91, SR_CgaSize ;  /* 0x00000000005b7805 */ /* 0x000fca0000008a00 */
[----:B------:R-:W-:-:S05]  /*0e20*/  IMAD R91, R91, -0xa0, RZ ;  /* 0xffffff605b5b7824 */ /* 0x000fca00078e02ff */
[----:B--2---:R-:W-:-:S14]  /*0e30*/  R2UR UR6, R91 ;  /* 0x000000005b0672ca */ /* 0x004fdc00000e0000 */
[----:B------:R-:W2:Y:S01]  /*0e40*/  LDCU UR6, c[0x0][UR6+0x2b4] ;  /* 0x00005680060677ac */ /* 0x000ea20008000800 */
[----:B------:R-:W-:-:S05]  /*0e50*/  CS2R.32 R0, SR_CgaSize ;  /* 0x0000000000007805 */ /* 0x000fca0000008a00 */
[----:B------:R-:W-:-:S06]  /*0e60*/  IMAD R0, R0, -0xa0, RZ ;  /* 0xffffff6000007824 */ /* 0x000fcc00078e02ff */
[----:B------:R-:W3:Y:S01]  /*0e70*/  LDC R0, c[0x0][R0+0x2a4] ;  /* 0x0000a90000007b82 */ /* 0x000ee20000000800 */
[----:B------:R-:W-:Y:S01]  /*0e80*/  PRMT R8, RZ, 0x7610, R8 ;  /* 0x00007610ff087816 */ /* 0x000fe20000000008 */
[----:B------:R-:W4:Y:S01]  /*0e90*/  S2R R9, SR_CTAID.X ;  /* 0x0000000000097919 */ /* 0x000f220000002500 */
[----:B------:R-:W-:-:S05]  /*0ea0*/  CS2R.32 R91, SR_CgaSize ;  /* 0x00000000005b7805 */ /* 0x000fca0000008a00 */
[----:B------:R-:W-:-:S05]  /*0eb0*/  IMAD R91, R91, -0xa0, RZ ;  /* 0xffffff605b5b7824 */ /* 0x000fca00078e02ff */
[----:B------:R-:W-:-:S14]  /*0ec0*/  R2UR UR8, R91 ;  /* 0x000000005b0872ca */ /* 0x000fdc00000e0000 */
[----:B------:R-:W3:Y:S01]  /*0ed0*/  LDCU UR8, c[0x0][UR8+0x2b0] ;  /* 0x00005600080877ac */ /* 0x000ee20008000800 */
[----:B------:R-:W-:Y:S01]  /*0ee0*/  UISETP.NE.AND UP2, UPT, UR10, 0x2, UPT ;  /* 0x000000020a00788c */ /* 0x000fe2000bf45270 */
[----:B------:R-:W2:Y:S01]  /*0ef0*/  LDC R11, c[0x0][0xb24] ;  /* 0x0002c900ff0b7b82 */ /* 0x000ea20000000800 */
[----:B------:R-:W-:-:S05]  /*0f00*/  CS2R.32 R2, SR_CgaSize ;  /* 0x0000000000027805 */ /* 0x000fca0000008a00 */
[----:B------:R-:W-:-:S06]  /*0f10*/  IMAD R2, R2, -0xa0, RZ ;  /* 0xffffff6002027824 */ /* 0x000fcc00078e02ff */
[----:B------:R-:W3:Y:S08]  /*0f20*/  LDC R2, c[0x0][R2+0x2a0] ;  /* 0x0000a80002027b82 */ /* 0x000ef00000000800 */
[----:B------:R-:W3:Y:S01]  /*0f30*/  LDC R40, c[0x0][0xb24] ;  /* 0x0002c900ff287b82 */ /* 0x000ee20000000800 */
[----:B-1----:R-:W-:-:S07]  /*0f40*/  I2FP.F32.U32 R90, R15 ;  /* 0x0000000f005a7245 */ /* 0x002fce0000201000 */
[----:B------:R-:W1:Y:S01]  /*0f50*/  S2UR UR36, SR_CTAID.Z ;  /* 0x00000000002479c3 */ /* 0x000e620000002700 */
[----:B--2---:R-:W-:Y:S01]  /*0f60*/  ISETP.GE.AND P0, PT, R11, 0x1, PT ;  /* 0x000000010b00780c */ /* 0x004fe20003f06270 */
[----:B----4-:R-:W-:Y:S01]  /*0f70*/  IMAD.MOV.U32 R14, RZ, RZ, R9 ;  /* 0x000000ffff0e7224 */ /* 0x010fe200078e0009 */
[----:B------:R-:W-:Y:S01]  /*0f80*/  I2FP.F32.U32 R91, R9 ;  /* 0x00000009005b7245 */ /* 0x000fe20000201000 */
[----:B------:R-:W-:Y:S01]  /*0f90*/  FMUL R90, R90, UR6 ;  /* 0x000000065a5a7c20 */ /* 0x000fe20008400000 */
[----:B------:R-:W2:Y:S03]  /*0fa0*/  LDCU UR6, c[0x0][0xb30] ;  /* 0x00016600ff0677ac */ /* 0x000ea60008000800 */
[----:B---3--:R-:W-:Y:S02]  /*0fb0*/  FMUL R91, R91, UR8 ;  /* 0x000000085b5b7c20 */ /* 0x008fe40008400000 */
[----:B------:R-:W3:Y:S08]  /*0fc0*/  F2I.U32.TRUNC.NTZ R90, R90 ;  /* 0x0000005a005a7305 */ /* 0x000ef0000020f000 */
[----:B------:R-:W4:Y:S01]  /*0fd0*/  F2I.U32.TRUNC.NTZ R91, R91 ;  /* 0x0000005b005b7305 */ /* 0x000f22000020f000 */
[----:B--2---:R-:W-:Y:S01]  /*0fe0*/  UISETP.NE.AND UP3, UPT, UR6, 0x1, UPT ;  /* 0x000000010600788c */ /* 0x004fe2000bf65270 */
[----:B---3--:R-:W-:-:S05]  /*0ff0*/  IADD3 R90, PT, PT, -R90, RZ, RZ ;  /* 0x000000ff5a5a7210 */ /* 0x008fca0007ffe1ff */
[----:B------:R-:W-:Y:S01]  /*1000*/  IMAD R90, R0, R90, R15 ;  /* 0x0000005a005a7224 */ /* 0x000fe200078e020f */
[----:B------:R-:W-:Y:S01]  /*1010*/  PRMT R0, RZ, 0x7610, R0 ;  /* 0x00007610ff007816 */ /* 0x000fe20000000000 */
[----:B----4-:R-:W-:-:S04]  /*1020*/  IMAD.MOV R91, RZ, RZ, -R91 ;  /* 0x000000ffff5b7224 */ /* 0x010fc800078e0a5b */
[----:B------:R-:W-:Y:S01]  /*1030*/  IMAD R91, R2, R91, R9 ;  /* 0x0000005b025b7224 */ /* 0x000fe200078e0209 */
[----:B-1----:R-:W-:Y:S06]  /*1040*/  BRA.U UP4, `(.L_x_17) ;  /* 0x0000000104247547 */ /* 0x002fec000b800000 */
[----:B------:R-:W-:Y:S01]  /*1050*/  ISETP.NE.AND P1, PT, R90, RZ, PT ;  /* 0x000000ff5a00720c */ /* 0x000fe20003f25270 */
[----:B------:R-:W-:Y:S01]  /*1060*/  IMAD.MOV.U32 R0, RZ, RZ, 0x3 ;  /* 0x00000003ff007424 */ /* 0x000fe200078e00ff */
[C---:B------:R-:W-:Y:S02]  /*1070*/  LOP3.LUT R2, R91.reuse, 0xfffffffe, RZ, 0xc0, !PT ;  /* 0xfffffffe5b027812 */ /* 0x040fe400078ec0ff */
[----:B------:R-:W-:Y:S02]  /*1080*/  ISETP.LT.U32.OR P1, PT, R91, 0x2, !P1 ;  /* 0x000000025b00780c */ /* 0x000fe40004f21470 */
[----:B------:R-:W-:Y:S02]  /*1090*/  SHF.L.U32 R0, R0, R2, RZ ;  /* 0x0000000200007219 */ /* 0x000fe400000006ff */
[----:B------:R-:W-:Y:S02]  /*10a0*/  SEL R4, RZ, 0x1, !P1 ;  /* 0x00000001ff047807 */ /* 0x000fe40004800000 */
[----:B------:R-:W-:-:S05]  /*10b0*/  SEL R3, RZ, 0x2, !P1 ;  /* 0x00000002ff037807 */ /* 0x000fca0004800000 */
[----:B------:R-:W-:-:S05]  /*10c0*/  IMAD.IADD R3, R4, 0x1, R3 ;  /* 0x0000000104037824 */ /* 0x000fca00078e0203 */
[----:B------:R-:W-:Y:S02]  /*10d0*/  PRMT R8, R3, 0x7610, R8 ;  /* 0x0000761003087816 */ /* 0x000fe40000000008 */
.L_x_17:
[----:B------:R-:W-:Y:S05]  /*10e0*/  @!P0 BRA `(.L_x_18) ;  /* 0x0000000000b88947 */ /* 0x000fea0003800000 */
[----:B------:R-:W1:Y:S01]  /*10f0*/  LDC.64 R4, c[0x0][0xb18] ;  /* 0x0002c600ff047b82 */ /* 0x000e620000000a00 */
[----:B------:R-:W-:-:S07]  /*1100*/  ISETP.NE.AND P0, PT, R11, 0x1, PT ;  /* 0x000000010b00780c */ /* 0x000fce0003f05270 */
[----:B------:R-:W2:Y:S08]  /*1110*/  LDC R14, c[0x0][0xb0c] ;  /* 0x0002c300ff0e7b82 */ /* 0x000eb00000000800 */
[----:B------:R-:W3:Y:S08]  /*1120*/  LDC R16, c[0x0][0x370] ;  /* 0x0000dc00ff107b82 */ /* 0x000ef00000000800 */
[----:B------:R-:W4:Y:S01]  /*1130*/  LDC R13, c[0x0][0x374] ;  /* 0x0000dd00ff0d7b82 */ /* 0x000f220000000800 */
[----:B-1----:R-:W-:-:S07]  /*1140*/  ISETP.NE.AND P1, PT, R4, 0x1, PT ;  /* 0x000000010400780c */ /* 0x002fce0003f25270 */
[----:B------:R-:W3:Y:S01]  /*1150*/  LDC.64 R6, c[0x0][0xb10] ;  /* 0x0002c400ff067b82 */ /* 0x000ee20000000a00 */
[----:B--2---:R-:W-:-:S07]  /*1160*/  ISETP.NE.AND P2, PT, R14, 0x1, PT ;  /* 0x000000010e00780c */ /* 0x004fce0003f45270 */
[----:B------:R-:W1:Y:S08]  /*1170*/  LDC R12, c[0x0][0xb20] ;  /* 0x0002c800ff0c7b82 */ /* 0x000e700000000800 */
[----:B------:R-:W2:Y:S01]  /*1180*/  LDC.64 R2, c[0x0][0xb28] ;  /* 0x0002ca00ff027b82 */ /* 0x000ea20000000a00 */
[----:B----4-:R-:W-:-:S04]  /*1190*/  IMAD.HI.U32 R17, R13, R5, RZ ;  /* 0x000000050d117227 */ /* 0x010fc800078e00ff */
[----:B------:R-:W-:-:S04]  /*11a0*/  IMAD.HI.U32 R5, R15, R5, RZ ;  /* 0x000000050f057227 */ /* 0x000fc800078e00ff */
[----:B---3--:R-:W-:-:S05]  /*11b0*/  IMAD.HI.U32 R18, R16, R6, RZ ;  /* 0x0000000610127227 */ /* 0x008fca00078e00ff */
[-C--:B------:R-:W-:Y:S01]  /*11c0*/  @P2 SHF.R.U32.HI R16, RZ, R7.reuse, R18 ;  /* 0x00000007ff102219 */ /* 0x080fe20000011612 */
[----:B------:R-:W-:Y:S01]  /*11d0*/  IMAD.HI.U32 R18, R9, R6, RZ ;  /* 0x0000000609127227 */ /* 0x000fe200078e00ff */
[-C--:B-1----:R-:W-:Y:S02]  /*11e0*/  @P1 SHF.R.U32.HI R13, RZ, R12.reuse, R17 ;  /* 0x0000000cff0d1219 */ /* 0x082fe40000011611 */
[----:B------:R-:W-:Y:S02]  /*11f0*/  SHF.R.U32.HI R5, RZ, R12, R5 ;  /* 0x0000000cff057219 */ /* 0x000fe40000011605 */
[----:B------:R-:W-:Y:S02]  /*1200*/  SHF.R.U32.HI R18, RZ, R7, R18 ;  /* 0x00000007ff127219 */ /* 0x000fe40000011612 */
[----:B------:R-:W-:Y:S01]  /*1210*/  SEL R5, R15, R5, !P1 ;  /* 0x000000050f057207 */ /* 0x000fe20004800000 */
[----:B--2---:R-:W-:Y:S01]  /*1220*/  IMAD.HI.U32 R17, R13, R2, RZ ;  /* 0x000000020d117227 */ /* 0x004fe200078e00ff */
[----:B------:R-:W-:-:S03]  /*1230*/  SEL R18, R9, R18, !P2 ;  /* 0x0000001209127207 */ /* 0x000fc60005000000 */
[----:B------:R-:W-:Y:S01]  /*1240*/  IMAD.HI.U32 R6, R16, R2, RZ ;  /* 0x0000000210067227 */ /* 0x000fe200078e00ff */
[----:B------:R-:W-:-:S04]  /*1250*/  @P0 SHF.R.U32.HI R13, RZ, R3, R17 ;  /* 0x00000003ff0d0219 */ /* 0x000fc80000011611 */
[----:B------:R-:W-:Y:S01]  /*1260*/  @P0 SHF.R.U32.HI R16, RZ, R3, R6 ;  /* 0x00000003ff100219 */ /* 0x000fe20000011606 */
[----:B------:R-:W-:-:S04]  /*1270*/  IMAD R13, R13, R11, RZ ;  /* 0x0000000b0d0d7224 */ /* 0x000fc800078e02ff */
[----:B------:R-:W-:Y:S01]  /*1280*/  IMAD R6, R16, R11, RZ ;  /* 0x0000000b10067224 */ /* 0x000fe200078e02ff */
[----:B------:R-:W-:-:S04]  /*1290*/  ISETP.GE.AND P1, PT, R5, R13, PT ;  /* 0x0000000d0500720c */ /* 0x000fc80003f26270 */
[----:B------:R-:W-:Y:S01]  /*12a0*/  ISETP.GE.OR P1, PT, R18, R6, P1 ;  /* 0x000000061200720c */ /* 0x000fe20000f26670 */
[----:B------:R-:W-:-:S05]  /*12b0*/  IMAD.HI.U32 R6, R5, R2, RZ ;  /* 0x0000000205067227 */ /* 0x000fca00078e00ff */
[----:B------:R-:W-:-:S04]  /*12c0*/  SHF.R.U32.HI R6, RZ, R3, R6 ;  /* 0x00000003ff067219 */ /* 0x000fc80000011606 */
[----:B------:R-:W-:-:S03]  /*12d0*/  SEL R6, R5, R6, !P0 ;  /* 0x0000000605067207 */ /* 0x000fc60004000000 */
[----:B------:R-:W-:Y:S01]  /*12e0*/  @!P1 IMAD.HI.U32 R7, R18, R2, RZ ;  /* 0x0000000212079227 */ /* 0x000fe200078e00ff */
[----:B------:R-:W-:-:S04]  /*12f0*/  IADD3 R2, PT, PT, -R6, RZ, RZ ;  /* 0x000000ff06027210 */ /* 0x000fc80007ffe1ff */
[----:B------:R-:W-:Y:S01]  /*1300*/  @!P1 SHF.R.U32.HI R3, RZ, R3, R7 ;  /* 0x00000003ff039219 */ /* 0x000fe20000011607 */
[----:B------:R-:W-:Y:S01]  /*1310*/  IMAD R2, R11, R2, R5 ;  /* 0x000000020b027224 */ /* 0x000fe200078e0205 */
[----:B------:R-:W-:Y:S02]  /*1320*/  IADD3 R7, PT, PT, -R5, RZ, RZ ;  /* 0x000000ff05077210 */ /* 0x000fe40007ffe1ff */
[----:B------:R-:W-:-:S03]  /*1330*/  @!P1 SEL R3, R18, R3, !P0 ;  /* 0x0000000312039207 */ /* 0x000fc60004000000 */
[----:B------:R-:W-:Y:S02]  /*1340*/  IMAD R7, R4, R7, R15 ;  /* 0x0000000704077224 */ /* 0x000fe400078e020f */
[--C-:B------:R-:W-:Y:S02]  /*1350*/  @!P1 IMAD.IADD R6, R6, 0x1, -R3.reuse ;  /* 0x0000000106069824 */ /* 0x100fe400078e0a03 */
[----:B------:R-:W-:Y:S01]  /*1360*/  @!P1 IMAD R3, R2, R16, R3 ;  /* 0x0000001002039224 */ /* 0x000fe200078e0203 */
[----:B------:R-:W-:Y:S01]  /*1370*/  IADD3 R2, PT, PT, -R18, RZ, RZ ;  /* 0x000000ff12027210 */ /* 0x000fe20007ffe1ff */
[----:B------:R-:W-:Y:S02]  /*1380*/  @!P1 IMAD R5, R6, R11, R18 ;  /* 0x0000000b06059224 */ /* 0x000fe400078e0212 */
[----:B------:R-:W-:Y:S02]  /*1390*/  @!P1 IMAD.MOV.U32 R18, RZ, RZ, R3 ;  /* 0x000000ffff129224 */ /* 0x000fe400078e0003 */
[----:B------:R-:W-:-:S02]  /*13a0*/  IMAD R2, R14, R2, R9 ;  /* 0x000000020e027224 */ /* 0x000fc400078e0209 */
[----:B------:R-:W-:Y:S02]  /*13b0*/  IMAD R15, R5, R4, R7 ;  /* 0x00000004050f7224 */ /* 0x000fe400078e0207 */
[----:B------:R-:W-:Y:S02]  /*13c0*/  IMAD R14, R18, R14, R2 ;  /* 0x0000000e120e7224 */ /* 0x000fe400078e0202 */
.L_x_18:
[----:B------:R-:W-:Y:S05]  /*13d0*/  BRA.U UP3, `(.L_x_19) ;  /* 0x0000000103407547 */ /* 0x000fea000b800000 */
[----:B------:R-:W1:Y:S08]  /*13e0*/  LDC.64 R4, c[0x0][0xb10] ;  /* 0x0002c400ff047b82 */ /* 0x000e700000000a00 */
[----:B------:R-:W2:Y:S08]  /*13f0*/  LDC.64 R2, c[0x0][0xb18] ;  /* 0x0002c600ff027b82 */ /* 0x000eb00000000a00 */
[----:B------:R-:W3:Y:S08]  /*1400*/  LDC R6, c[0x0][0xb20] ;  /* 0x0002c800ff067b82 */ /* 0x000ef00000000800 */
[----:B------:R-:W4:Y:S01]  /*1410*/  LDC R7, c[0x0][0xb0c] ;  /* 0x0002c300ff077b82 */ /* 0x000f220000000800 */
[----:B-1----:R-:W-:-:S05]  /*1420*/  IMAD.HI.U32 R4, R14, R4, RZ ;  /* 0x000000040e047227 */ /* 0x002fca00078e00ff */
[----:B------:R-:W-:Y:S01]  /*1430*/  SHF.R.U32.HI R4, RZ, R5, R4 ;  /* 0x00000005ff047219 */ /* 0x000fe20000011604 */
[----:B--2---:R-:W-:Y:S01]  /*1440*/  IMAD.HI.U32 R3, R15, R3, RZ ;  /* 0x000000030f037227 */ /* 0x004fe200078e00ff */
[----:B------:R-:W-:-:S04]  /*1450*/  ISETP.NE.AND P0, PT, R2, 0x1, PT ;  /* 0x000000010200780c */ /* 0x000fc80003f05270 */
[----:B---3--:R-:W-:-:S04]  /*1460*/  SHF.R.U32.HI R3, RZ, R6, R3 ;  /* 0x00000006ff037219 */ /* 0x008fc80000011603 */
[----:B------:R-:W-:Y:S02]  /*1470*/  SEL R3, R15, R3, !P0 ;  /* 0x000000030f037207 */ /* 0x000fe40004000000 */
[----:B----4-:R-:W-:-:S04]  /*1480*/  ISETP.NE.AND P1, PT, R7, 0x1, PT ;  /* 0x000000010700780c */ /* 0x010fc80003f25270 */
[----:B------:R-:W-:-:S05]  /*1490*/  SEL R5, R14, R4, !P1 ;  /* 0x000000040e057207 */ /* 0x000fca0004800000 */
[----:B------:R-:W-:Y:S02]  /*14a0*/  IMAD.IADD R4, R3, 0x1, -R5 ;  /* 0x0000000103047824 */ /* 0x000fe400078e0a05 */
[----:B------:R-:W-:Y:S02]  /*14b0*/  IMAD.IADD R3, R5, 0x1, -R3 ;  /* 0x0000000105037824 */ /* 0x000fe400078e0a03 */
[----:B------:R-:W-:Y:S02]  /*14c0*/  IMAD R14, R4, R7, R14 ;  /* 0x00000007040e7224 */ /* 0x000fe400078e020e */
[----:B------:R-:W-:Y:S02]  /*14d0*/  IMAD R15, R3, R2, R15 ;  /* 0x00000002030f7224 */ /* 0x000fe400078e020f */
.L_x_19:
[----:B------:R-:W-:Y:S05]  /*14e0*/  BRA.U !UP1, `(.L_x_20) ;  /* 0x00000001090c7547 */ /* 0x000fea000b800000 */
[----:B------:R-:W-:Y:S01]  /*14f0*/  UCGABAR_WAIT ;  /* 0x0000000000007dc7 */ /* 0x000fe20008000000 */
[----:B------:R-:W-:Y:S01]  /*1500*/  CCTL.IVALL ;  /* 0x00000000ff00798f */ /* 0x000fe20002000000 */
[----:B------:R-:W-:Y:S05]  /*1510*/  BRA `(.L_x_21) ;  /* 0x0000000000047947 */ /* 0x000fea0003800000 */
.L_x_20:
[----:B------:R-:W-:Y:S06]  /*1520*/  BAR.SYNC.DEFER_BLOCKING 0x0 ;  /* 0x0000000000007b1d */ /* 0x000fec0000010000 */
.L_x_21:
[----:B------:R-:W-:Y:S05]  /*1530*/  BRA.U UP2, `(.L_x_22) ;  /* 0x0000001102907547 */ /* 0x000fea000b800000 */
[----:B------:R-:W1:Y:S01]  /*1540*/  LDCU UR15, c[0x0][0x38c] ;  /* 0x00007180ff0f77ac */ /* 0x000e620008000800 */
[----:B------:R-:W2:Y:S01]  /*1550*/  LDC R8, c[0x0][0x370] ;  /* 0x0000dc00ff087b82 */ /* 0x000ea20000000800 */
[C---:B------:R-:W-:Y:S01]  /*1560*/  IMAD.SHL.U32 R19, R9.reuse, 0x20, RZ ;  /* 0x0000002009137824 */ /* 0x040fe200078e00ff */
[----:B------:R-:W-:Y:S01]  /*1570*/  PLOP3.LUT P1, PT, PT, PT, UP5, 0x80, 0x8 ;  /* 0x000000000008781c */ /* 0x000fe20003f2f058 */
[----:B------:R-:W-:Y:S01]  /*1580*/  UISETP.NE.AND UP1, UPT, UR10, URZ, UPT ;  /* 0x000000ff0a00728c */ /* 0x000fe2000bf25270 */
[----:B------:R-:W-:Y:S01]  /*1590*/  ISETP.NE.AND P4, PT, R10, RZ, P5 ;  /* 0x000000ff0a00720c */ /* 0x000fe20002f85270 */
[----:B------:R-:W-:Y:S01]  /*15a0*/  IMAD.SHL.U32 R18, R9, 0x80, RZ ;  /* 0x0000008009127824 */ /* 0x000fe200078e00ff */
[----:B------:R-:W-:Y:S01]  /*15b0*/  PLOP3.LUT P1, PT, P1, PT, PT, 0x8, 0x80 ;  /* 0x000000000080781c */ /* 0x000fe20000f2e170 */
[----:B------:R-:W-:Y:S01]  /*15c0*/  IMAD.MOV.U32 R17, RZ, RZ, 0x1 ;  /* 0x00000001ff117424 */ /* 0x000fe200078e00ff */
[----:B------:R-:W3:Y:S01]  /*15d0*/  LDC R0, c[0x0][0x374] ;  /* 0x0000dd00ff007b82 */ /* 0x000ee20000000800 */
[----:B------:R-:W-:Y:S01]  /*15e0*/  IMAD.MOV.U32 R16, RZ, RZ, RZ ;  /* 0x000000ffff107224 */ /* 0x000fe200078e00ff */
[----:B------:R-:W-:Y:S01]  /*15f0*/  CS2R R12, SRZ ;  /* 0x00000000000c7805 */ /* 0x000fe2000001ff00 */
[----:B------:R-:W-:Y:S01]  /*1600*/  IMAD.MOV.U32 R11, RZ, RZ, 0x1 ;  /* 0x00000001ff0b7424 */ /* 0x000fe200078e00ff */
[----:B------:R-:W-:Y:S01]  /*1610*/  LOP3.LUT R19, R19, 0x20, RZ, 0xc0, !PT ;  /* 0x0000002013137812 */ /* 0x000fe200078ec0ff */
[----:B------:R-:W4:Y:S01]  /*1620*/  LDCU.64 UR24, c[0x0][0x348] ;  /* 0x00006900ff1877ac */ /* 0x000f220008000a00 */
[----:B-1----:R-:W-:-:S02]  /*1630*/  UIADD3 UR4, UPT, UPT, UR15, 0x1f, URZ ;  /* 0x0000001f0f047890 */ /* 0x002fc4000fffe0ff */
[----:B------:R-:W-:Y:S02]  /*1640*/  USEL UR7, UR7, 0x2, UP1 ;  /* 0x0000000207077887 */ /* 0x000fe40008800000 */
[----:B------:R-:W-:Y:S01]  /*1650*/  USHF.R.S32.HI UR22, URZ, 0x1f, UR4 ;  /* 0x0000001fff167899 */ /* 0x000fe20008011404 */
[----:B------:R-:W-:-:S03]  /*1660*/  UMOV UR13, URZ ;  /* 0x000000ff000d7c82 */ /* 0x000fc60008000000 */
[----:B------:R-:W-:Y:S02]  /*1670*/  ULEA.HI UR22, UR22, UR4, URZ, 0x5 ;  /* 0x0000000416167291 */ /* 0x000fe4000f8f28ff */
[----:B------:R-:W-:Y:S02]  /*1680*/  UIADD3 UR4, UPT, UPT, UR15, -0x1, URZ ;  /* 0xffffffff0f047890 */ /* 0x000fe4000fffe0ff */
[----:B------:R-:W-:Y:S02]  /*1690*/  USHF.R.S32.HI UR22, URZ, 0x5, UR22 ;  /* 0x00000005ff167899 */ /* 0x000fe40008011416 */
[----:B------:R-:W-:Y:S02]  /*16a0*/  UISETP.GE.U32.AND UP2, UPT, UR4, -0x3f, UPT ;  /* 0xffffffc10400788c */ /* 0x000fe4000bf46070 */
[----:B------:R-:W-:Y:S02]  /*16b0*/  UISETP.LT.U32.AND UP0, UPT, UR22, 0x3, UPT ;  /* 0x000000031600788c */ /* 0x000fe4000bf01070 */
[----:B------:R-:W-:-:S02]  /*16c0*/  UIADD3 UR15, UPT, UPT, UR15, 0x3e, URZ ;  /* 0x0000003e0f0f7890 */ /* 0x000fc4000fffe0ff */
[----:B------:R-:W-:-:S04]  /*16d0*/  USEL UR21, UR22, 0x3, UP0 ;  /* 0x0000000316157887 */ /* 0x000fc80008000000 */
[----:B------:R-:W-:Y:S02]  /*16e0*/  UIADD3 UR6, UPT, UPT, UR21, -0x1, URZ ;  /* 0xffffffff15067890 */ /* 0x000fe4000fffe0ff */
[----:B------:R-:W-:Y:S02]  /*16f0*/  @UP2 UIADD3 UR6, UPT, UPT, UR21, URZ, URZ ;  /* 0x000000ff15062290 */ /* 0x000fe4000fffe0ff */
[----:B------:R-:W-:Y:S02]  /*1700*/  UIADD3 UR14, UPT, UPT, UR22, -UR21, URZ ;  /* 0x80000015160e7290 */ /* 0x000fe4000fffe0ff */
[----:B------:R-:W-:Y:S02]  /*1710*/  UIADD3 UR5, UPT, UPT, UR6, 0x1, URZ ;  /* 0x0000000106057890 */ /* 0x000fe4000fffe0ff */
[----:B--2-4-:R-:W-:-:S12]  /*1720*/  UIADD3 UR6, UPT, UPT, -UR6, URZ, URZ ;  /* 0x000000ff06067290 */ /* 0x014fd8000fffe1ff */
.L_x_42:
[----:B------:R-:W-:Y:S01]  /*1730*/  UISETP.NE.AND UP0, UPT, UR37, URZ, UPT ;  /* 0x000000ff2500728c */ /* 0x000fe2000bf05270 */
[----:B------:R-:W1:Y:S08]  /*1740*/  S2UR UR37, SR_CgaCtaId ;  /* 0x00000000002579c3 */ /* 0x000e700000008800 */
[----:B------:R-:W-:Y:S05]  /*1750*/  BRA.U UP0, `(.L_x_23) ;  /* 0x0000000100347547 */ /* 0x000fea000b800000 */
[----:B------:R-:W2:Y:S01]  /*1760*/  S2R R2, SR_CgaCtaId ;  /* 0x0000000000027919 */ /* 0x000ea20000008800 */
[----:B------:R-:W-:-:S04]  /*1770*/  MOV R3, 0x400 ;  /* 0x0000040000037802 */ /* 0x000fc80000000f00 */
[----:B--2---:R-:W-:Y:S02]  /*1780*/  LEA R2, R2, R3, 0x18 ;  /* 0x0000000302027211 */ /* 0x004fe400078ec0ff */
[----:B------:R-:W-:-:S03]  /*1790*/  SHF.L.U32 R3, R11, 0x1f, RZ ;  /* 0x0000001f0b037819 */ /* 0x000fc600000006ff */
[----:B------:R-:W-:-:S04]  /*17a0*/  IMAD R2, R12, 0x8, R2 ;  /* 0x000000080c027824 */ /* 0x000fc800078e0202 */
[----:B------:R-:W2:Y:S02]  /*17b0*/  SYNCS.PHASECHK.TRANS64.TRYWAIT P0, [R2+URZ+0xe0], R3 ;  /* 0x0000e003020075a7 */ /* 0x000ea400080011ff */
[----:B--2---:R-:W-:Y:S05]  /*17c0*/  @!P0 BRA `(.L_x_24) ;  /* 0x0000006000b08947 */ /* 0x004fea0003800000 */
.L_x_132:
[----:B------:R-:W-:Y:S01]  /*17d0*/  VIADD R12, R12, 0x1 ;  /* 0x000000010c0c7836 */ /* 0x000fe20000000000 */
[----:B------:R2:W-:Y:S04]  /*17e0*/  SYNCS.ARRIVE.TRANS64.A1T0 RZ, [R2+URZ+0xd0], RZ ;  /* 0x0000d0ff02ff79a7 */ /* 0x0005e800081000ff */
[----:B------:R-:W-:-:S04]  /*17f0*/  ISETP.NE.AND P0, PT, R12, 0x2, PT ;  /* 0x000000020c00780c */ /* 0x000fc80003f05270 */
[----:B------:R-:W-:Y:S02]  /*1800*/  SEL R12, R12, RZ, P0 ;  /* 0x000000ff0c0c7207 */ /* 0x000fe40000000000 */
[----:B--2---:R-:W-:-:S04]  /*1810*/  SEL R2, RZ, 0x1, P0 ;  /* 0x00000001ff027807 */ /* 0x004fc80000000000 */
[----:B------:R-:W-:-:S07]  /*1820*/  LOP3.LUT R11, R11, R2, RZ, 0x3c, !PT ;  /* 0x000000020b0b7212 */ /* 0x000fce00078e3cff */
.L_x_23:
[----:B------:R-:W-:Y:S01]  /*1830*/  UMOV UR4, 0x400 ;  /* 0x0000040000047882 */ /* 0x000fe20000000000 */
[----:B------:R-:W-:Y:S01]  /*1840*/  SHF.L.U32 R2, R17, 0x1f, RZ ;  /* 0x0000001f11027819 */ /* 0x000fe200000006ff */
[----:B-1----:R-:W-:Y:S01]  /*1850*/  ULEA UR4, UR37, UR4, 0x18 ;  /* 0x0000000425047291 */ /* 0x002fe2000f8ec0ff */
[----:B------:R-:W-:Y:S01]  /*1860*/  R2UR UR35, R18 ;  /* 0x00000000122372ca */ /* 0x000fe200000e0000 */
[----:B------:R-:W-:Y:S01]  /*1870*/  UISETP.GE.U32.AND UP0, UPT, UR15, 0x3f, UPT ;  /* 0x0000003f0f00788c */ /* 0x000fe2000bf06070 */
[----:B------:R-:W-:Y:S01]  /*1880*/  R2UR UR11, R19 ;  /* 0x00000000130b72ca */ /* 0x000fe200000e0000 */
[----:B------:R-:W-:Y:S01]  /*1890*/  ULEA UR8, UR13, UR4, 0x3 ;  /* 0x000000040d087291 */ /* 0x000fe2000f8e18ff */
[----:B------:R-:W-:-:S08]  /*18a0*/  UMOV UR23, URZ ;  /* 0x000000ff00177c82 */ /* 0x000fd00008000000 */
[----:B------:R1:W2:Y:S01]  /*18b0*/  SYNCS.PHASECHK.TRANS64.TRYWAIT P0, [UR8+0x18], R2 ;  /* 0x00001802ff0075a7 */ /* 0x0002a20008001108 */
[----:B------:R-:W-:-:S13]  /*18c0*/  R2UR UR8, R15 ;  /* 0x000000000f0872ca */ /* 0x000fda00000e0000 */
[----:B------:R-:W-:Y:S01]  /*18d0*/  ULEA UR11, UR8, UR11, 0x6 ;  /* 0x0000000b080b7291 */ /* 0x000fe2000f8e30ff */
[----:B-1----:R-:W-:-:S05]  /*18e0*/  LEA.HI R2, R14, R14, RZ, 0x1 ;  /* 0x0000000e0e027211 */ /* 0x002fca00078f08ff */
[----:B------:R-:W-:-:S05]  /*18f0*/  IMAD.SHL.U32 R2, R2, 0x80, RZ ;  /* 0x0000008002027824 */ /* 0x000fca00078e00ff */
[----:B------:R-:W-:-:S04]  /*1900*/  LOP3.LUT R2, R2, 0xffffff00, RZ, 0xc0, !PT ;  /* 0xffffff0002027812 */ /* 0x000fc800078ec0ff */
[----:B------:R-:W-:-:S13]  /*1910*/  R2UR UR9, R2 ;  /* 0x00000000020972ca */ /* 0x000fda00000e0000 */
[----:B------:R-:W-:Y:S01]  /*1920*/  ULOP3.LUT UR35, UR9, 0x80, UR35, 0xf8, !UPT ;  /* 0x0000008009237892 */ /* 0x000fe2000f8ef823 */
[----:B------:R-:W-:Y:S11]  /*1930*/  BRA.U !UP0, `(.L_x_25) ;  /* 0x0000000108c07547 */ /* 0x000ff6000b800000 */
[----:B------:R-:W-:Y:S01]  /*1940*/  UMOV UR16, UR6 ;  /* 0x0000000600107c82 */ /* 0x000fe20008000000 */
[----:B------:R-:W-:Y:S01]  /*1950*/  UMOV UR17, UR13 ;  /* 0x0000000d00117c82 */ /* 0x000fe20008000000 */
[----:B------:R-:W-:-:S05]  /*1960*/  UMOV UR34, URZ ;  /* 0x000000ff00227c82 */ /* 0x000fca0008000000 */
.L_x_31:
[----:B------:R-:W-:Y:S01]  /*1970*/  ULEA UR33, UR17, UR4, 0x3 ;  /* 0x0000000411217291 */ /* 0x000fe2000f8e18ff */
[----:B------:R-:W-:Y:S01]  /*1980*/  @P5 MOV R3, 0x5000 ;  /* 0x0000500000035802 */ /* 0x000fe20000000f00 */
[----:B-12-4-:R-:W-:Y:S10]  /*1990*/  @P0 BRA `(.L_x_26) ;  /* 0x00000000000c0947 */ /* 0x016ff40003800000 */
[----:B------:R-:W-:-:S04]  /*19a0*/  SHF.L.U32 R4, R17, 0x1f, RZ ;  /* 0x0000001f11047819 */ /* 0x000fc800000006ff */
[----:B------:R-:W1:Y:S02]  /*19b0*/  SYNCS.PHASECHK.TRANS64.TRYWAIT P0, [UR33+0x18], R4 ;  /* 0x00001804ff0075a7 */ /* 0x000e640008001121 */
[----:B-1----:R-:W-:Y:S05]  /*19c0*/  @!P0 BRA `(.L_x_27) ;  /* 0x0000006000448947 */ /* 0x002fea0003800000 */
.L_x_26:
[----:B------:R2:W-:Y:S01]  /*19d0*/  @P5 SYNCS.ARRIVE.TRANS64 RZ, [UR33], R3 ;  /* 0x00000003ffff59a7 */ /* 0x0005e20008000021 */
[----:B------:R-:W-:Y:S02]  /*19e0*/  ULOP3.LUT UR8, UR7, 0x2, URZ, 0xfc, !UPT ;  /* 0x0000000207087892 */ /* 0x000fe4000f8efcff */
[----:B------:R-:W-:Y:S02]  /*19f0*/  UIADD3 UR16, UPT, UPT, UR16, 0x1, URZ ;  /* 0x0000000110107890 */ /* 0x000fe4000fffe0ff */
[----:B------:R-:W-:Y:S02]  /*1a00*/  UISETP.NE.AND UP0, UPT, UR8, 0x2, UPT ;  /* 0x000000020800788c */ /* 0x000fe4000bf05270 */
[----:B------:R-:W-:-:S07]  /*1a10*/  UISETP.NE.AND UP2, UPT, UR16, 0x1, UPT ;  /* 0x000000011000788c */ /* 0x000fce000bf45270 */
[----:B------:R-:W-:Y:S05]  /*1a20*/  BRA.U UP0, `(.L_x_28) ;  /* 0x0000000100047547 */ /* 0x000fea000b800000 */
[----:B------:R-:W-:Y:S05]  /*1a30*/  BPT.TRAP 0x1 ;  /* 0x000000040000795c */ /* 0x000fea0000300000 */
.L_x_28:
[----:B------:R-:W-:Y:S04]  /*1a40*/  BSSY.RECONVERGENT B0, `(.L_x_29) ;  /* 0x0000003000007945 */ /* 0x000fe80003800200 */
[----:B------:R-:W-:Y:S05]  /*1a50*/  @!P4 BRA `(.L_x_30) ;  /* 0x000000000004c947 */ /* 0x000fea0003800000 */
[----:B------:R-:W-:Y:S05]  /*1a60*/  BPT.TRAP 0x1 ;  /* 0x000000040000795c */ /* 0x000fea0000300000 */
.L_x_30:
[----:B------:R-:W-:Y:S05]  /*1a70*/  BSYNC.RECONVERGENT B0 ;  /* 0x0000000000007941 */ /* 0x000fea0003800200 */
.L_x_29:
[----:B------:R-:W-:Y:S02]  /*1a80*/  UIADD3 UR13, UPT, UPT, UR17, 0x1, URZ ;  /* 0x00000001110d7890 */ /* 0x000fe4000fffe0ff */
[----:B------:R-:W-:Y:S02]  /*1a90*/  ULEA UR32, UR17, UR4, 0xd ;  /* 0x0000000411207291 */ /* 0x000fe4000f8e68ff */
[----:B------:R-:W-:Y:S02]  /*1aa0*/  UISETP.NE.AND UP0, UPT, UR13, 0x3, UPT ;  /* 0x000000030d00788c */ /* 0x000fe4000bf05270 */
[----:B------:R-:W-:Y:S02]  /*1ab0*/  UIADD3 UR28, UP1, UPT, UR24, 0x80, URZ ;  /* 0x00000080181c7890 */ /* 0x000fe4000ff3e0ff */
[----:B------:R-:W-:Y:S02]  /*1ac0*/  USEL UR9, URZ, 0x1, UP0 ;  /* 0x00000001ff097887 */ /* 0x000fe40008000000 */
[----:B------:R-:W-:-:S02]  /*1ad0*/  USEL UR13, UR13, URZ, UP0 ;  /* 0x000000ff0d0d7287 */ /* 0x000fc40008000000 */
[----:B------:R-:W-:Y:S02]  /*1ae0*/  UIADD3 UR26, UP0, UPT, UR24, 0x180, URZ ;  /* 0x00000180181a7890 */ /* 0x000fe4000ff1e0ff */
[----:B------:R-:W-:Y:S01]  /*1af0*/  ULEA UR8, UR13, UR4, 0x3 ;  /* 0x000000040d087291 */ /* 0x000fe2000f8e18ff */
[----:B------:R-:W-:Y:S01]  /*1b00*/  LOP3.LUT R17, R17, UR9, RZ, 0x3c, !PT ;  /* 0x0000000911117c12 */ /* 0x000fe2000f8e3cff */
[----:B------:R-:W-:Y:S02]  /*1b10*/  ULOP3.LUT UR33, UR33, 0xfefffff8, URZ, 0xc0, !UPT ;  /* 0xfefffff821217892 */ /* 0x000fe4000f8ec0ff */
[----:B------:R-:W-:Y:S01]  /*1b20*/  UIADD3.X UR29, UPT, UPT, URZ, UR25, URZ, UP1, !UPT ;  /* 0x00000019ff1d7290 */ /* 0x000fe20008ffe4ff */
[----:B-1----:R-:W-:Y:S01]  /*1b30*/  SHF.L.U32 R2, R17, 0x1f, RZ ;  /* 0x0000001f11027819 */ /* 0x002fe200000006ff */
[----:B------:R-:W-:Y:S02]  /*1b40*/  UIADD3 UR32, UPT, UPT, UR32, 0x6400, URZ ;  /* 0x0000640020207890 */ /* 0x000fe4000fffe0ff */
[----:B------:R-:W-:Y:S01]  /*1b50*/  UIADD3.X UR27, UPT, UPT, URZ, UR25, URZ, UP0, !UPT ;  /* 0x00000019ff1b7290 */ /* 0x000fe200087fe4ff */
[----:B------:R1:W4:Y:S01]  /*1b60*/  SYNCS.PHASECHK.TRANS64.TRYWAIT P0, [UR8+0x18], R2 ;  /* 0x00001802ff0075a7 */ /* 0x0003220008001108 */
[----:B------:R-:W-:Y:S01]  /*1b70*/  ULEA UR8, UR17, UR4, 0xb ;  /* 0x0000000411087291 */ /* 0x000fe2000f8e58ff */
[----:B------:R-:W-:Y:S01]  /*1b80*/  UMOV UR18, 0x0 ;  /* 0x0000000000127882 */ /* 0x000fe20000000000 */
[----:B------:R-:W-:-:S02]  /*1b90*/  UMOV UR19, 0x10000000 ;  /* 0x1000000000137882 */ /* 0x000fc40000000000 */
[----:B------:R-:W-:Y:S01]  /*1ba0*/  UIADD3 UR8, UPT, UPT, UR8, 0xc400, URZ ;  /* 0x0000c40008087890 */ /* 0x000fe2000fffe0ff */
[----:B------:R2:W-:Y:S01]  /*1bb0*/  UTMALDG.3D.2CTA [UR32], [UR28], desc[UR18] ;  /* 0x000012201c0075b4 */ /* 0x0005e20008211000 */
[----:B------:R-:W-:Y:S01]  /*1bc0*/  UMOV UR10, UR34 ;  /* 0x00000022000a7c82 */ /* 0x000fe20008000000 */
[----:B------:R-:W-:Y:S01]  /*1bd0*/  UMOV UR12, UR36 ;  /* 0x00000024000c7c82 */ /* 0x000fe20008000000 */
[----:B------:R-:W-:Y:S01]  /*1be0*/  UMOV UR9, UR33 ;  /* 0x0000002100097c82 */ /* 0x000fe20008000000 */
[----:B------:R-:W-:Y:S01]  /*1bf0*/  UMOV UR23, UR5 ;  /* 0x0000000500177c82 */ /* 0x000fe20008000000 */
[----:B------:R-:W-:-:S03]  /*1c00*/  UMOV UR17, UR13 ;  /* 0x0000000d00117c82 */ /* 0x000fc60008000000 */
[----:B------:R1:W-:Y:S01]  /*1c10*/  UTMALDG.3D.2CTA [UR8], [UR26], desc[UR18] ;  /* 0x000012081a0075b4 */ /* 0x0003e20008211000 */
[----:B--2---:R-:W-:Y:S01]  /*1c20*/  UIADD3 UR34, UPT, UPT, UR34, 0x20, URZ ;  /* 0x0000002022227890 */ /* 0x004fe2000fffe0ff */
[----:B------:R-:W-:Y:S11]  /*1c30*/  BRA.U UP2, `(.L_x_31) ;  /* 0xfffffffd024c7547 */ /* 0x000ff6000b83ffff */
.L_x_25:
[----:B-1----:R-:W-:Y:S01]  /*1c40*/  ULEA UR8, UR13, UR4, 0x3 ;  /* 0x000000040d087291 */ /* 0x002fe2000f8e18ff */
[----:B------:R-:W-:Y:S01]  /*1c50*/  SHF.L.U32 R2, R17, 0x1f, RZ ;  /* 0x0000001f11027819 */ /* 0x000fe200000006ff */
[----:B------:R-:W-:Y:S01]  /*1c60*/  @!P1 SYNCS.ARRIVE.TRANS64.A1T0 RZ, [UR4+0x68], RZ ;  /* 0x000068ffffff99a7 */ /* 0x000fe20008100004 */
[----:B------:R-:W-:-:S06]  /*1c70*/  UISETP.GT.AND UP0, UPT, UR22, UR21, UPT ;  /* 0x000000151600728c */ /* 0x000fcc000bf04270 */
[----:B--2-4-:R1:W2:Y:S03]  /*1c80*/  SYNCS.PHASECHK.TRANS64.TRYWAIT P0, [UR8+0x18], R2 ;  /* 0x00001802ff0075a7 */ /* 0x0142a60008001108 */
[----:B------:R-:W-:Y:S05]  /*1c90*/  BRA.U !UP0, `(.L_x_32) ;  /* 0x0000000108c07547 */ /* 0x000fea000b800000 */
[----:B------:R-:W-:Y:S01]  /*1ca0*/  UIADD3 UR26, UPT, UPT, UR14, UR23, URZ ;  /* 0x000000170e1a7290 */ /* 0x000fe2000fffe0ff */
[----:B------:R-:W-:-:S11]  /*1cb0*/  UMOV UR27, UR13 ;  /* 0x0000000d001b7c82 */ /* 0x000fd60008000000 */
.L_x_38:
[----:B------:R-:W-:Y:S01]  /*1cc0*/  ULEA UR17, UR27, UR4, 0x3 ;  /* 0x000000041b117291 */ /* 0x000fe2000f8e18ff */
[----:B--2---:R-:W-:Y:S01]  /*1cd0*/  @P5 MOV R3, 0x5000 ;  /* 0x0000500000035802 */ /* 0x004fe20000000f00 */
[----:B-12---:R-:W-:Y:S10]  /*1ce0*/  @P0 BRA `(.L_x_33) ;  /* 0x00000000000c0947 */ /* 0x006ff40003800000 */
[----:B------:R-:W-:-:S04]  /*1cf0*/  SHF.L.U32 R4, R17, 0x1f, RZ ;  /* 0x0000001f11047819 */ /* 0x000fc800000006ff */
[----:B------:R-:W2:Y:S02]  /*1d00*/  SYNCS.PHASECHK.TRANS64.TRYWAIT P0, [UR17+0x18], R4 ;  /* 0x00001804ff0075a7 */ /* 0x000ea40008001111 */
[----:B--2---:R-:W-:Y:S05]  /*1d10*/  @!P0 BRA `(.L_x_34) ;  /* 0x0000005c00888947 */ /* 0x004fea0003800000 */
.L_x_33:
[----:B------:R2:W-:Y:S01]  /*1d20*/  @P5 SYNCS.ARRIVE.TRANS64 RZ, [UR17], R3 ;  /* 0x00000003ffff59a7 */ /* 0x0005e20008000011 */
[----:B------:R-:W-:-:S04]  /*1d30*/  ULOP3.LUT UR8, UR7, 0x2, URZ, 0xfc, !UPT ;  /* 0x0000000207087892 */ /* 0x000fc8000f8efcff */
[----:B------:R-:W-:-:S09]  /*1d40*/  UISETP.NE.AND UP0, UPT, UR8, 0x2, UPT ;  /* 0x000000020800788c */ /* 0x000fd2000bf05270 */
[----:B------:R-:W-:Y:S05]  /*1d50*/  BRA.U UP0, `(.L_x_35) ;  /* 0x0000000100047547 */ /* 0x000fea000b800000 */
[----:B------:R-:W-:Y:S05]  /*1d60*/  BPT.TRAP 0x1 ;  /* 0x000000040000795c */ /* 0x000fea0000300000 */
.L_x_35:
[----:B------:R-:W-:Y:S04]  /*1d70*/  BSSY.RECONVERGENT B0, `(.L_x_36) ;  /* 0x0000003000007945 */ /* 0x000fe80003800200 */
[----:B------:R-:W-:Y:S05]  /*1d80*/  @!P4 BRA `(.L_x_37) ;  /* 0x000000000004c947 */ /* 0x000fea0003800000 */
[----:B------:R-:W-:Y:S05]  /*1d90*/  BPT.TRAP 0x1 ;  /* 0x000000040000795c */ /* 0x000fea0000300000 */
.L_x_37:
[----:B------:R-:W-:Y:S05]  /*1da0*/  BSYNC.RECONVERGENT B0 ;  /* 0x0000000000007941 */ /* 0x000fea0003800200 */
.L_x_36:
        /* <DEDUP_REMOVED lines=9> */
[----:B------:R-:W-:Y:S02]  /*1e40*/  USHF.L.U32 UR18, UR23, 0x5, URZ ;  /* 0x0000000517127899 */ /* 0x000fe400080006ff */
[----:B------:R-:W-:Y:S01]  /*1e50*/  ULOP3.LUT UR17, UR17, 0xfefffff8, URZ, 0xc0, !UPT ;  /* 0xfefffff811117892 */ /* 0x000fe2000f8ec0ff */
[----:B-1----:R-:W-:Y:S01]  /*1e60*/  SHF.L.U32 R2, R17, 0x1f, RZ ;  /* 0x0000001f11027819 */ /* 0x002fe200000006ff */
[----:B------:R-:W-:Y:S02]  /*1e70*/  UIADD3 UR16, UPT, UPT, UR16, 0x6400, URZ ;  /* 0x0000640010107890 */ /* 0x000fe4000fffe0ff */
[----:B------:R-:W-:Y:S01]  /*1e80*/  UIADD3.X UR33, UPT, UPT, URZ, UR25, URZ, UP1, !UPT ;  /* 0x00000019ff217290 */ /* 0x000fe20008ffe4ff */
[----:B------:R4:W1:Y:S01]  /*1e90*/  SYNCS.PHASECHK.TRANS64.TRYWAIT P0, [UR8+0x18], R2 ;  /* 0x00001802ff0075a7 */ /* 0x0008620008001108 */
[----:B------:R-:W-:-:S02]  /*1ea0*/  ULEA UR8, UR27, UR4, 0xb ;  /* 0x000000041b087291 */ /* 0x000fc4000f8e58ff */
[----:B------:R-:W-:Y:S02]  /*1eb0*/  UIADD3.X UR31, UPT, UPT, URZ, UR25, URZ, UP0, !UPT ;  /* 0x00000019ff1f7290 */ /* 0x000fe400087fe4ff */
[----:B------:R-:W-:Y:S01]  /*1ec0*/  UIADD3 UR8, UPT, UPT, UR8, 0xc400, URZ ;  /* 0x0000c40008087890 */ /* 0x000fe2000fffe0ff */
[----:B------:R-:W-:Y:S01]  /*1ed0*/  UMOV UR28, 0x0 ;  /* 0x00000000001c7882 */ /* 0x000fe20000000000 */
[----:B------:R-:W-:Y:S01]  /*1ee0*/  UMOV UR29, 0x10000000 ;  /* 0x10000000001d7882 */ /* 0x000fe20000000000 */
[----:B------:R-:W-:Y:S01]  /*1ef0*/  UMOV UR19, UR35 ;  /* 0x0000002300137c82 */ /* 0x000fe20008000000 */
[----:B------:R-:W-:Y:S01]  /*1f00*/  UMOV UR20, UR36 ;  /* 0x0000002400147c82 */ /* 0x000fe20008000000 */
[----:B------:R-:W-:Y:S01]  /*1f10*/  UMOV UR12, UR36 ;  /* 0x00000024000c7c82 */ /* 0x000fe20008000000 */
[----:B------:R-:W-:Y:S01]  /*1f20*/  UMOV UR9, UR17 ;  /* 0x0000001100097c82 */ /* 0x000fe20008000000 */
[----:B------:R-:W-:Y:S01]  /*1f30*/  UMOV UR10, UR18 ;  /* 0x00000012000a7c82 */ /* 0x000fe20008000000 */
[----:B------:R4:W-:Y:S01]  /*1f40*/  UTMALDG.3D.2CTA [UR16], [UR32], desc[UR28] ;  /* 0x00001c10200075b4 */ /* 0x0009e20008211000 */
[----:B------:R-:W-:Y:S01]  /*1f50*/  UIADD3 UR23, UPT, UPT, UR23, 0x1, URZ ;  /* 0x0000000117177890 */ /* 0x000fe2000fffe0ff */
[----:B------:R-:W-:-:S03]  /*1f60*/  UMOV UR27, UR13 ;  /* 0x0000000d001b7c82 */ /* 0x000fc60008000000 */
[----:B------:R-:W-:Y:S01]  /*1f70*/  UISETP.NE.AND UP0, UPT, UR23, UR26, UPT ;  /* 0x0000001a1700728c */ /* 0x000fe2000bf05270 */
[----:B------:R4:W-:Y:S08]  /*1f80*/  UTMALDG.3D.2CTA [UR8], [UR30], desc[UR28] ;  /* 0x00001c081e0075b4 */ /* 0x0009f00008211000 */
[----:B----4-:R-:W-:Y:S05]  /*1f90*/  BRA.U UP0, `(.L_x_38) ;  /* 0xfffffffd00487547 */ /* 0x010fea000b83ffff */
.L_x_32:
[C---:B-1----:R-:W-:Y:S01]  /*1fa0*/  LEA R2, R16.reuse, UR4, 0x3 ;  /* 0x0000000410027c11 */ /* 0x042fe2000f8e18ff */
[----:B------:R-:W-:Y:S01]  /*1fb0*/  NOP ;  /* 0x0000000000007918 */ /* 0x000fe20000000000 */
[----:B--2---:R-:W-:Y:S02]  /*1fc0*/  SHF.L.U32 R3, R13, 0x1f, RZ ;  /* 0x0000001f0d037819 */ /* 0x004fe400000006ff */
[----:B------:R-:W-:Y:S02]  /*1fd0*/  LEA R4, R16, UR4, 0x4 ;  /* 0x0000000410047c11 */ /* 0x000fe4000f8e20ff */
[----:B------:R-:W1:Y:S02]  /*1fe0*/  SYNCS.PHASECHK.TRANS64.TRYWAIT P0, [R2+URZ+0x70], R3 ;  /* 0x00007003020075a7 */ /* 0x000e6400080011ff */
[----:B-1----:R-:W-:Y:S05]  /*1ff0*/  @!P0 BRA `(.L_x_39) ;  /* 0x0000005800e88947 */ /* 0x002fea0003800000 */
.L_x_135:
[----:B------:R-:W2:Y:S01]  /*2000*/  LDS.128 R4, [R4+0x100] ;  /* 0x0001000004047984 */ /* 0x000ea20000000c00 */
[----:B------:R-:W-:Y:S01]  /*2010*/  ISETP.GE.AND P0, PT, R40, 0x1, PT ;  /* 0x000000012800780c */ /* 0x000fe20003f06270 */
[----:B-1----:R-:W-:Y:S01]  /*2020*/  VIADD R2, R2, 0x80 ;  /* 0x0000008002027836 */ /* 0x002fe20000000000 */
[----:B------:R-:W-:Y:S01]  /*2030*/  @!PT LDS RZ, [RZ] ;  /* 0x00000000fffff984 */ /* 0x000fe20000000800 */
[----:B------:R-:W-:Y:S01]  /*2040*/  @!PT LDS RZ, [RZ] ;  /* 0x00000000fffff984 */ /* 0x000fe20000000800 */
[----:B------:R-:W-:Y:S01]  /*2050*/  @!PT LDS RZ, [RZ] ;  /* 0x00000000fffff984 */ /* 0x000fe20000000800 */
[----:B------:R-:W-:Y:S01]  /*2060*/  @!PT LDS RZ, [RZ] ;  /* 0x00000000fffff984 */ /* 0x000fe20000000800 */
[----:B------:R1:W-:Y:S06]  /*2070*/  MEMBAR.ALL.CTA ;  /* 0x0000000000007992 */ /* 0x0003ec0000008000 */
[----:B-1----:R-:W1:Y:S01]  /*2080*/  FENCE.VIEW.ASYNC.S ;  /* 0x00000000000073c6 */ /* 0x002e620000000000 */
[----:B------:R-:W-:-:S04]  /*2090*/  PRMT R2, RZ, 0x654, R2 ;  /* 0x00000654ff027816 */ /* 0x000fc80000000002 */
[----:B-1----:R1:W-:Y:S01]  /*20a0*/  SYNCS.ARRIVE.TRANS64.RED.A1T0 RZ, [R2+URZ], RZ ;  /* 0x000000ff02ff79a7 */ /* 0x0023e200081004ff */
[----:B--2---:R-:W-:-:S13]  /*20b0*/  LOP3.LUT P2, RZ, R6, 0x1, RZ, 0xc0, !PT ;  /* 0x0000000106ff7812 */ /* 0x004fda000784c0ff */
[----:B------:R-:W-:Y:S01]  /*20c0*/  @P2 SHF.R.U32.HI R3, RZ, 0x10, R5 ;  /* 0x00000010ff032819 */ /* 0x000fe20000011605 */
[----:B------:R-:W-:Y:S01]  /*20d0*/  VOTEU.ANY UP0, P2 ;  /* 0x0000000000ff7886 */ /* 0x000fe20001000100 */
[----:B------:R-:W-:Y:S02]  /*20e0*/  @P2 MOV R10, R4 ;  /* 0x00000004000a2202 */ /* 0x000fe40000000f00 */
[----:B------:R-:W-:Y:S02]  /*20f0*/  @P2 R2UR.BROADCAST UR8, R3 ;  /* 0x00000000030822ca */ /* 0x000fe400008e0000 */
[----:B------:R-:W-:-:S11]  /*2100*/  @P2 LOP3.LUT R9, R5, 0xffff, RZ, 0xc0, !PT ;  /* 0x0000ffff05092812 */ /* 0x000fd600078ec0ff */
[----:B------:R-:W-:Y:S01]  /*2110*/  @UP0 UMOV UR36, UR8 ;  /* 0x0000000800240c82 */ /* 0x000fe20008000000 */
[----:B-1----:R-:W-:Y:S05]  /*2120*/  @!P0 BRA `(.L_x_40) ;  /* 0x0000000000b88947 */ /* 0x002fea0003800000 */
[----:B------:R-:W3:Y:S01]  /*2130*/  LDC.64 R4, c[0x0][0xb18] ;  /* 0x0002c600ff047b82 */ /* 0x000ee20000000a00 */
[----:B------:R-:W-:-:S07]  /*2140*/  ISETP.NE.AND P3, PT, R40, 0x1, PT ;  /* 0x000000012800780c */ /* 0x000fce0003f65270 */
[----:B------:R-:W1:Y:S08]  /*2150*/  LDC.64 R6, c[0x0][0xb10] ;  /* 0x0002c400ff067b82 */ /* 0x000e700000000a00 */
[----:B------:R-:W2:Y:S08]  /*2160*/  LDC R14, c[0x0][0xb20] ;  /* 0x0002c800ff0e7b82 */ /* 0x000eb00000000800 */
[----:B------:R-:W4:Y:S01]  /*2170*/  LDC R15, c[0x0][0xb0c] ;  /* 0x0002c300ff0f7b82 */ /* 0x000f220000000800 */
[----:B---3--:R-:W-:Y:S01]  /*2180*/  IMAD.HI.U32 R21, R0, R5, RZ ;  /* 0x0000000500157227 */ /* 0x008fe200078e00ff */
[----:B------:R-:W-:-:S03]  /*2190*/  ISETP.NE.AND P0, PT, R4, 0x1, PT ;  /* 0x000000010400780c */ /* 0x000fc60003f05270 */
[----:B------:R-:W-:-:S03]  /*21a0*/  IMAD.HI.U32 R5, R9, R5, RZ ;  /* 0x0000000509057227 */ /* 0x000fc600078e00ff */
[----:B------:R-:W3:Y:S01]  /*21b0*/  LDC.64 R2, c[0x0][0xb28] ;  /* 0x0002ca00ff027b82 */ /* 0x000ee20000000a00 */
[----:B-1----:R-:W-:-:S04]  /*21c0*/  IMAD.HI.U32 R22, R8, R6, RZ ;  /* 0x0000000608167227 */ /* 0x002fc800078e00ff */
[----:B------:R-:W-:Y:S01]  /*21d0*/  IMAD.HI.U32 R23, R10, R6, RZ ;  /* 0x000000060a177227 */ /* 0x000fe200078e00ff */
[----:B------:R-:W-:Y:S02]  /*21e0*/  SHF.R.U32.HI R22, RZ, R7, R22 ;  /* 0x00000007ff167219 */ /* 0x000fe40000011616 */
[-C--:B--2---:R-:W-:Y:S02]  /*21f0*/  SHF.R.U32.HI R21, RZ, R14.reuse, R21 ;  /* 0x0000000eff157219 */ /* 0x084fe40000011615 */
[----:B------:R-:W-:Y:S02]  /*2200*/  SHF.R.U32.HI R5, RZ, R14, R5 ;  /* 0x0000000eff057219 */ /* 0x000fe40000011605 */
[----:B------:R-:W-:Y:S02]  /*2210*/  SEL R21, R0, R21, !P0 ;  /* 0x0000001500157207 */ /* 0x000fe40004000000 */
[----:B------:R-:W-:Y:S02]  /*2220*/  SHF.R.U32.HI R23, RZ, R7, R23 ;  /* 0x00000007ff177219 */ /* 0x000fe40000011617 */
[----:B----4-:R-:W-:-:S02]  /*2230*/  ISETP.NE.AND P1, PT, R15, 0x1, PT ;  /* 0x000000010f00780c */ /* 0x010fc40003f25270 */
[----:B------:R-:W-:Y:S02]  /*2240*/  SEL R5, R9, R5, !P0 ;  /* 0x0000000509057207 */ /* 0x000fe40004000000 */
[----:B------:R-:W-:Y:S02]  /*2250*/  SEL R22, R8, R22, !P1 ;  /* 0x0000001608167207 */ /* 0x000fe40004800000 */
[----:B------:R-:W-:Y:S01]  /*2260*/  SEL R23, R10, R23, !P1 ;  /* 0x000000170a177207 */ /* 0x000fe20004800000 */
[----:B---3--:R-:W-:-:S04]  /*2270*/  IMAD.HI.U32 R20, R21, R2, RZ ;  /* 0x0000000215147227 */ /* 0x008fc800078e00ff */
        /* <DEDUP_REMOVED lines=10> */
[----:B------:R-:W-:-:S04]  /*2320*/  @!P0 IMAD.HI.U32 R7, R23, R2, RZ ;  /* 0x0000000217078227 */ /* 0x000fc800078e00ff */
[----:B------:R-:W-:Y:S01]  /*2330*/  IMAD.MOV R2, RZ, RZ, -R6 ;  /* 0x000000ffff027224 */ /* 0x000fe200078e0a06 */
[----:B------:R-:W-:Y:S02]  /*2340*/  @!P0 SHF.R.U32.HI R3, RZ, R3, R7 ;  /* 0x00000003ff038219 */ /* 0x000fe40000011607 */
[----:B------:R-:W-:Y:S01]  /*2350*/  IADD3 R7, PT, PT, -R5, RZ, RZ ;  /* 0x000000ff05077210 */ /* 0x000fe20007ffe1ff */
[----:B------:R-:W-:Y:S01]  /*2360*/  IMAD R2, R40, R2, R5 ;  /* 0x0000000228027224 */ /* 0x000fe200078e0205 */
        /* <DEDUP_REMOVED lines=10> */
.L_x_40:
[----:B------:R-:W1:Y:S02]  /*2410*/  LDCU UR8, c[0x0][0xb30] ;  /* 0x00016600ff0877ac */ /* 0x000e640008000800 */
[----:B-1----:R-:W-:-:S09]  /*2420*/  UISETP.NE.AND UP0, UPT, UR8, 0x1, UPT ;  /* 0x000000010800788c */ /* 0x002fd2000bf05270 */
[----:B------:R-:W-:Y:S05]  /*2430*/  BRA.U UP0, `(.L_x_41) ;  /* 0x0000000100407547 */ /* 0x000fea000b800000 */
[----:B------:R-:W1:Y:S08]  /*2440*/  LDC.64 R4, c[0x0][0xb10] ;  /* 0x0002c400ff047b82 */ /* 0x000e700000000a00 */
[----:B------:R-:W2:Y:S08]  /*2450*/  LDC.64 R2, c[0x0][0xb18] ;  /* 0x0002c600ff027b82 */ /* 0x000eb00000000a00 */
[----:B------:R-:W4:Y:S08]  /*2460*/  LDC R6, c[0x0][0xb20] ;  /* 0x0002c800ff067b82 */ /* 0x000f300000000800 */
[----:B------:R-:W3:Y:S01]  /*2470*/  LDC R7, c[0x0][0xb0c] ;  /* 0x0002c300ff077b82 */ /* 0x000ee20000000800 */
[----:B-1----:R-:W-:-:S05]  /*2480*/  IMAD.HI.U32 R4, R10, R4, RZ ;  /* 0x000000040a047227 */ /* 0x002fca00078e00ff */
[----:B------:R-:W-:Y:S01]  /*2490*/  SHF.R.U32.HI R4, RZ, R5, R4 ;  /* 0x00000005ff047219 */ /* 0x000fe20000011604 */
[----:B--2---:R-:W-:Y:S01]  /*24a0*/  IMAD.HI.U32 R3, R9, R3, RZ ;  /* 0x0000000309037227 */ /* 0x004fe200078e00ff */
[----:B------:R-:W-:-:S04]  /*24b0*/  ISETP.NE.AND P0, PT, R2, 0x1, PT ;  /* 0x000000010200780c */ /* 0x000fc80003f05270 */
[----:B----4-:R-:W-:-:S04]  /*24c0*/  SHF.R.U32.HI R3, RZ, R6, R3 ;  /* 0x00000006ff037219 */ /* 0x010fc80000011603 */
[----:B------:R-:W-:Y:S02]  /*24d0*/  SEL R3, R9, R3, !P0 ;  /* 0x0000000309037207 */ /* 0x000fe40004000000 */
[----:B---3--:R-:W-:-:S04]  /*24e0*/  ISETP.NE.AND P1, PT, R7, 0x1, PT ;  /* 0x000000010700780c */ /* 0x008fc80003f25270 */
[----:B------:R-:W-:-:S05]  /*24f0*/  SEL R4, R10, R4, !P1 ;  /* 0x000000040a047207 */ /* 0x000fca0004800000 */
[----:B------:R-:W-:Y:S02]  /*2500*/  IMAD.IADD R5, R3, 0x1, -R4 ;  /* 0x0000000103057824 */ /* 0x000fe400078e0a04 */
[----:B------:R-:W-:Y:S02]  /*2510*/  IMAD.IADD R3, R4, 0x1, -R3 ;  /* 0x0000000104037824 */ /* 0x000fe400078e0a03 */
[----:B------:R-:W-:Y:S02]  /*2520*/  IMAD R10, R5, R7, R10 ;  /* 0x00000007050a7224 */ /* 0x000fe400078e020a */
[----:B------:R-:W-:-:S07]  /*2530*/  IMAD R9, R3, R2, R9 ;  /* 0x0000000203097224 */ /* 0x000fce00078e0209 */
.L_x_41:
[----:B------:R-:W-:Y:S01]  /*2540*/  VIADD R16, R16, 0x1 ;  /* 0x0000000110107836 */ /* 0x000fe20000000000 */
[----:B------:R-:W-:Y:S01]  /*2550*/  PLOP3.LUT P1, PT, PT, PT, PT, 0x80, 0x8 ;  /* 0x000000000008781c */ /* 0x000fe20003f2f070 */
[----:B------:R-:W-:Y:S02]  /*2560*/  IMAD.IADD R14, R10, 0x1, R91 ;  /* 0x000000010a0e7824 */ /* 0x000fe400078e025b */
[----:B------:R-:W-:Y:S01]  /*2570*/  IMAD.IADD R15, R9, 0x1, R90 ;  /* 0x00000001090f7824 */ /* 0x000fe200078e025a */
[----:B------:R-:W-:-:S04]  /*2580*/  ISETP.NE.AND P0, PT, R16, 0x2, PT ;  /* 0x000000021000780c */ /* 0x000fc80003f05270 */
[----:B------:R-:W-:Y:S02]  /*2590*/  SEL R2, RZ, 0x1, P0 ;  /* 0x00000001ff027807 */ /* 0x000fe40000000000 */
[----:B------:R-:W-:Y:S02]  /*25a0*/  SEL R16, R16, RZ, P0 ;  /* 0x000000ff10107207 */ /* 0x000fe40000000000 */
[----:B------:R-:W-:Y:S01]  /*25b0*/  LOP3.LUT R13, R13, R2, RZ, 0x3c, !PT ;  /* 0x000000020d0d7212 */ /* 0x000fe200078e3cff */
[----:B------:R-:W-:Y:S06]  /*25c0*/  @P2 BRA `(.L_x_42) ;  /* 0xfffffff000582947 */ /* 0x000fec000383ffff */
[----:B------:R-:W-:Y:S01]  /*25d0*/  UIADD3 UR4, UPT, UPT, UR4, 0x18, URZ ;  /* 0x0000001804047890 */ /* 0x000fe2000fffe0ff */
[----:B------:R-:W-:-:S03]  /*25e0*/  SHF.L.U32 R2, R17, 0x1f, RZ ;  /* 0x0000001f11027819 */ /* 0x000fc600000006ff */
[----:B------:R-:W-:-:S09]  /*25f0*/  ULEA UR5, UR13, UR4, 0x3 ;  /* 0x000000040d057291 */ /* 0x000fd2000f8e18ff */
[----:B------:R-:W1:Y:S02]  /*2600*/  SYNCS.PHASECHK.TRANS64.TRYWAIT P0, [UR5], R2 ;  /* 0x00000002ff0075a7 */ /* 0x000e640008001105 */
[----:B-1----:R-:W-:Y:S05]  /*2610*/  @!P0 BRA `(.L_x_43) ;  /* 0x0000005400748947 */ /* 0x002fea0003800000 */
.L_x_137:
[----:B------:R-:W-:-:S04]  /*2620*/  UIADD3 UR6, UPT, UPT, UR13, 0x1, URZ ;  /* 0x000000010d067890 */ /* 0x000fc8000fffe0ff */
[----:B------:R-:W-:-:S04]  /*2630*/  UISETP.NE.AND UP0, UPT, UR6, 0x3, UPT ;  /* 0x000000030600788c */ /* 0x000fc8000bf05270 */
[----:B------:R-:W-:Y:S02]  /*2640*/  USEL UR7, URZ, 0x1, UP0 ;  /* 0x00000001ff077887 */ /* 0x000fe40008000000 */
[----:B------:R-:W-:-:S04]  /*2650*/  USEL UR6, UR6, URZ, UP0 ;  /* 0x000000ff06067287 */ /* 0x000fc80008000000 */
[----:B------:R-:W-:Y:S01]  /*2660*/  ULEA UR5, UR6, UR4, 0x3 ;  /* 0x0000000406057291 */ /* 0x000fe2000f8e18ff */
[----:B------:R-:W-:-:S04]  /*2670*/  LOP3.LUT R17, R17, UR7, RZ, 0x3c, !PT ;  /* 0x0000000711117c12 */ /* 0x000fc8000f8e3cff */
[----:B-1----:R-:W-:-:S04]  /*2680*/  SHF.L.U32 R2, R17, 0x1f, RZ ;  /* 0x0000001f11027819 */ /* 0x002fc800000006ff */
[----:B------:R-:W1:Y:S02]  /*2690*/  SYNCS.PHASECHK.TRANS64.TRYWAIT P0, [UR5], R2 ;  /* 0x00000002ff0075a7 */ /* 0x000e640008001105 */
[----:B-1----:R-:W-:Y:S05]  /*26a0*/  @!P0 BRA `(.L_x_44) ;  /* 0x0000005400688947 */ /* 0x002fea0003800000 */
.L_x_139:
[----:B------:R-:W-:-:S04]  /*26b0*/  UIADD3 UR6, UPT, UPT, UR6, 0x1, URZ ;  /* 0x0000000106067890 */ /* 0x000fc8000fffe0ff */
[----:B------:R-:W-:-:S04]  /*26c0*/  UISETP.NE.AND UP0, UPT, UR6, 0x3, UPT ;  /* 0x000000030600788c */ /* 0x000fc8000bf05270 */
[----:B------:R-:W-:Y:S02]  /*26d0*/  USEL UR5, URZ, 0x1, UP0 ;  /* 0x00000001ff057887 */ /* 0x000fe40008000000 */
[----:B------:R-:W-:-:S04]  /*26e0*/  USEL UR6, UR6, URZ, UP0 ;  /* 0x000000ff06067287 */ /* 0x000fc80008000000 */
[----:B------:R-:W-:Y:S01]  /*26f0*/  ULEA UR6, UR6, UR4, 0x3 ;  /* 0x0000000406067291 */ /* 0x000fe2000f8e18ff */
[----:B-1----:R-:W-:-:S04]  /*2700*/  LOP3.LUT R2, R17, UR5, RZ, 0x3c, !PT ;  /* 0x0000000511027c12 */ /* 0x002fc8000f8e3cff */
[----:B------:R-:W-:Y:S01]  /*2710*/  SHF.L.U32 R2, R2, 0x1f, RZ ;  /* 0x0000001f02027819 */ /* 0x000fe200000006ff */
[----:B---3--:R-:W-:-:S07]  /*2720*/  IMAD.U32 R0, RZ, RZ, UR6 ;  /* 0x00000006ff007e24 */ /* 0x008fce000f8e00ff */
.L_x_45:
[----:B-1----:R1:W2:Y:S02]  /*2730*/  SYNCS.PHASECHK.TRANS64.TRYWAIT P0, [R0+URZ], R2 ;  /* 0x00000002000075a7 */ /* 0x0022a400080011ff */
[----:B--2---:R-:W-:Y:S05]  /*2740*/  @!P0 NANOSLEEP.SYNCS 0x989680 ;  /* 0x009896800000895d */ /* 0x004fea0003900000 */
[----:B------:R-:W2:Y:S02]  /*2750*/  @!P0 SYNCS.PHASECHK.TRANS64 P0, [R0+URZ], R2 ;  /* 0x00000002000085a7 */ /* 0x000ea400080010ff */
[----:B--2---:R-:W-:Y:S05]  /*2760*/  @P0 EXIT ;  /* 0x000000000000094d */ /* 0x004fea0003800000 */
[----:B------:R-:W-:Y:S05]  /*2770*/  BRA `(.L_x_45) ;  /* 0xfffffffc00ec7947 */ /* 0x000fea000383ffff */
.L_x_22:
[----:B------:R-:W-:-:S04]  /*2780*/  UISETP.NE.AND UP1, UPT, UR37, URZ, UPT ;  /* 0x000000ff2500728c */ /* 0x000fc8000bf25270 */
[----:B------:R-:W-:-:S09]  /*2790*/  UISETP.NE.OR UP1, UPT, UR10, 0x1, UP1 ;  /* 0x000000010a00788c */ /* 0x000fd20008f25670 */
[----:B------:R-:W-:Y:S05]  /*27a0*/  BRA.U UP1, `(.L_x_46) ;  /* 0x00000005014c7547 */ /* 0x000fea000b800000 */
[----:B------:R-:W-:Y:S01]  /*27b0*/  HFMA2 R11, -RZ, RZ, 0, 0 ;  /* 0x00000000ff0b7431 */ /* 0x000fe200000001ff */
[----:B------:R-:W-:Y:S01]  /*27c0*/  ISETP.GE.U32.AND P2, PT, R10, 0x2, PT ;  /* 0x000000020a00780c */ /* 0x000fe20003f46070 */
[----:B------:R-:W-:Y:S01]  /*27d0*/  IMAD.MOV.U32 R12, RZ, RZ, 0x1 ;  /* 0x00000001ff0c7424 */ /* 0x000fe200078e00ff */
[----:B------:R-:W-:Y:S01]  /*27e0*/  CS2R R8, SRZ ;  /* 0x0000000000087805 */ /* 0x000fe2000001ff00 */
[----:B------:R-:W-:Y:S01]  /*27f0*/  IMAD.MOV.U32 R3, RZ, RZ, RZ ;  /* 0x000000ffff037224 */ /* 0x000fe200078e00ff */
[----:B------:R-:W-:Y:S01]  /*2800*/  UMOV UR4, 0x400 ;  /* 0x0000040000047882 */ /* 0x000fe20000000000 */
[----:B------:R-:W-:Y:S01]  /*2810*/  UMOV UR6, URZ ;  /* 0x000000ff00067c82 */ /* 0x000fe20008000000 */
[----:B------:R-:W-:-:S12]  /*2820*/  ULEA UR37, UR37, UR4, 0x18 ;  /* 0x0000000425257291 */ /* 0x000fd8000f8ec0ff */
.L_x_50:
[----:B------:R-:W-:Y:S02]  /*2830*/  LEA R0, R3, UR37, 0x3 ;  /* 0x0000002503007c11 */ /* 0x000fe4000f8e18ff */
[----:B------:R-:W-:-:S03]  /*2840*/  SHF.L.U32 R4, R8, 0x1f, RZ ;  /* 0x0000001f08047819 */ /* 0x000fc600000006ff */
[----:B------:R-:W-:Y:S01]  /*2850*/  VIADD R5, R0, 0xe0 ;  /* 0x000000e000057836 */ /* 0x000fe20000000000 */
[----:B------:R-:W1:Y:S02]  /*2860*/  SYNCS.PHASECHK.TRANS64.TRYWAIT P0, [R0+URZ+0xd0], R4 ;  /* 0x0000d004000075a7 */ /* 0x000e6400080011ff */
[----:B-1----:R-:W-:Y:S05]  /*2870*/  @!P0 BRA `(.L_x_47) ;  /* 0x00000054000c8947 */ /* 0x002fea0003800000 */
.L_x_140:
[----:B------:R-:W-:Y:S01]  /*2880*/  ULEA UR5, UR6, UR37, 0x3 ;  /* 0x0000002506057291 */ /* 0x000fe2000f8e18ff */
[----:B-1----:R-:W-:Y:S01]  /*2890*/  PRMT R0, RZ, 0x654, R5 ;  /* 0x00000654ff007816 */ /* 0x002fe20000000005 */
[----:B------:R-:W-:Y:S01]  /*28a0*/  @!P2 IMAD.MOV.U32 R4, RZ, RZ, 0x10 ;  /* 0x00000010ff04a424 */ /* 0x000fe200078e00ff */
[----:B------:R-:W-:Y:S01]  /*28b0*/  SHF.L.U32 R5, R12, 0x1f, RZ ;  /* 0x0000001f0c057819 */ /* 0x000fe200000006ff */
[----:B------:R-:W-:Y:S01]  /*28c0*/  UIADD3 UR4, UPT, UPT, UR5, 0x70, URZ ;  /* 0x0000007005047890 */ /* 0x000fe2000fffe0ff */
[----:B------:R1:W-:Y:S05]  /*28d0*/  SYNCS.ARRIVE.TRANS64.RED.A1T0 RZ, [R0+URZ], RZ ;  /* 0x000000ff00ff79a7 */ /* 0x0003ea00081004ff */
[----:B------:R-:W-:Y:S01]  /*28e0*/  IMAD.U32 R6, RZ, RZ, UR4 ;  /* 0x00000004ff067e24 */ /* 0x000fe2000f8e00ff */
[----:B------:R-:W2:Y:S04]  /*28f0*/  SYNCS.PHASECHK.TRANS64.TRYWAIT P0, [UR5+0x80], R5 ;  /* 0x00008005ff0075a7 */ /* 0x000ea80008001105 */
[----:B------:R-:W-:Y:S01]  /*2900*/  PRMT R6, R10, 0x654, R6 ;  /* 0x000006540a067816 */ /* 0x000fe20000000006 */
[----:B-12---:R-:W-:Y:S06]  /*2910*/  @!P0 BRA `(.L_x_48) ;  /* 0x0000005000f88947 */ /* 0x006fec0003800000 */
.L_x_142:
[----:B------:R-:W-:Y:S01]  /*2920*/  ULEA UR4, UR6, UR37, 0x4 ;  /* 0x0000002506047291 */ /* 0x000fe2000f8e20ff */
[----:B------:R-:W-:Y:S01]  /*2930*/  SEL R2, R6, R2, !P2 ;  /* 0x0000000206027207 */ /* 0x000fe20005000000 */
[----:B------:R-:W-:Y:S01]  /*2940*/  UIADD3 UR5, UPT, UPT, UR5, 0x70, URZ ;  /* 0x0000007005057890 */ /* 0x000fe2000fffe0ff */
[----:B-1----:R-:W-:Y:S01]  /*2950*/  LEA R0, R11, UR37, 0x3 ;  /* 0x000000250b007c11 */ /* 0x002fe2000f8e18ff */
[----:B------:R-:W-:Y:S01]  /*2960*/  UIADD3 UR4, UPT, UPT, UR4, 0x100, URZ ;  /* 0x0000010004047890 */ /* 0x000fe2000fffe0ff */
[----:B------:R1:W-:Y:S01]  /*2970*/  @!P2 SYNCS.ARRIVE.TRANS64.RED RZ, [R2+URZ], R4 ;  /* 0x0000000402ffa9a7 */ /* 0x0003e200080004ff */
[----:B------:R-:W-:Y:S01]  /*2980*/  UIADD3 UR6, UPT, UPT, UR6, 0x1, URZ ;  /* 0x0000000106067890 */ /* 0x000fe2000fffe0ff */
[----:B------:R-:W-:-:S03]  /*2990*/  VIADD R3, R3, 0x1 ;  /* 0x0000000103037836 */ /* 0x000fc60000000000 */
[----:B------:R-:W-:Y:S02]  /*29a0*/  UISETP.NE.AND UP0, UPT, UR6, 0x2, UPT ;  /* 0x000000020600788c */ /* 0x000fe4000bf05270 */
[----:B------:R-:W-:Y:S01]  /*29b0*/  ISETP.NE.AND P0, PT, R3, 0x2, PT ;  /* 0x000000020300780c */ /* 0x000fe20003f05270 */
[----:B------:R-:W-:Y:S06]  /*29c0*/  UGETNEXTWORKID.BROADCAST [UR4], [UR5] ;  /* 0x00000000040073ca */ /* 0x000fec0008000100 */
[----:B------:R-:W-:Y:S02]  /*29d0*/  USEL UR4, URZ, 0x1, UP0 ;  /* 0x00000001ff047887 */ /* 0x000fe40008000000 */
[----:B------:R-:W-:-:S04]  /*29e0*/  USEL UR6, UR6, URZ, UP0 ;  /* 0x000000ff06067287 */ /* 0x000fc80008000000 */
[----:B------:R-:W-:Y:S02]  /*29f0*/  LOP3.LUT R12, R12, UR4, RZ, 0x3c, !PT ;  /* 0x000000040c0c7c12 */ /* 0x000fe4000f8e3cff */
[----:B-1----:R-:W-:-:S04]  /*2a00*/  SHF.L.U32 R4, R9, 0x1f, RZ ;  /* 0x0000001f09047819 */ /* 0x002fc800000006ff */
[----:B------:R-:W1:Y:S02]  /*2a10*/  SYNCS.PHASECHK.TRANS64.TRYWAIT P1, [R0+URZ+0x70], R4 ;  /* 0x00007004000075a7 */ /* 0x000e6400080211ff */
[----:B-1----:R-:W-:Y:S05]  /*2a20*/  @!P1 BRA `(.L_x_49) ;  /* 0x0000005000cc9947 */ /* 0x002fea0003800000 */
.L_x_143:
[----:B-1----:R-:W-:Y:S01]  /*2a30*/  LEA R4, R11, UR37, 0x4 ;  /* 0x000000250b047c11 */ /* 0x002fe2000f8e20ff */
[----:B------:R-:W-:Y:S01]  /*2a40*/  VIADD R0, R0, 0x80 ;  /* 0x0000008000007836 */ /* 0x000fe20000000000 */
[----:B------:R-:W-:Y:S01]  /*2a50*/  SEL R3, R3, RZ, P0 ;  /* 0x000000ff03037207 */ /* 0x000fe20000000000 */
[----:B------:R-:W-:-:S03]  /*2a60*/  VIADD R11, R11, 0x1 ;  /* 0x000000010b0b7836 */ /* 0x000fc60000000000 */
[----:B------:R-:W1:Y:S01]  /*2a70*/  LDS.128 R4, [R4+0x100] ;  /* 0x0001000004047984 */ /* 0x000e620000000c00 */
[----:B------:R-:W-:Y:S02]  /*2a80*/  PRMT R0, RZ, 0x654, R0 ;  /* 0x00000654ff007816 */ /* 0x000fe40000000000 */
[C---:B------:R-:W-:Y:S01]  /*2a90*/  ISETP.NE.AND P1, PT, R11.reuse, 0x2, PT ;  /* 0x000000020b00780c */ /* 0x040fe20003f25270 */
[----:B------:R-:W-:Y:S01]  /*2aa0*/  @!PT LDS RZ, [RZ] ;  /* 0x00000000fffff984 */ /* 0x000fe20000000800 */
[----:B------:R-:W-:Y:S01]  /*2ab0*/  @!PT LDS RZ, [RZ] ;  /* 0x00000000fffff984 */ /* 0x000fe20000000800 */
[----:B------:R-:W-:Y:S01]  /*2ac0*/  @!PT LDS RZ, [RZ] ;  /* 0x00000000fffff984 */ /* 0x000fe20000000800 */
[----:B------:R-:W-:Y:S01]  /*2ad0*/  @!PT LDS RZ, [RZ] ;  /* 0x00000000fffff984 */ /* 0x000fe20000000800 */
[----:B------:R2:W-:Y:S06]  /*2ae0*/  MEMBAR.ALL.CTA ;  /* 0x0000000000007992 */ /* 0x0005ec0000008000 */
[----:B--2---:R-:W2:Y:S01]  /*2af0*/  FENCE.VIEW.ASYNC.S ;  /* 0x00000000000073c6 */ /* 0x004ea20000000000 */
[----:B------:R-:W-:Y:S01]  /*2b00*/  SEL R11, R11, RZ, P1 ;  /* 0x000000ff0b0b7207 */ /* 0x000fe20000800000 */
[----:B--2---:R2:W-:Y:S01]  /*2b10*/  SYNCS.ARRIVE.TRANS64.RED.A1T0 RZ, [R0+URZ], RZ ;  /* 0x000000ff00ff79a7 */ /* 0x0045e200081004ff */
[----:B-1----:R-:W-:-:S02]  /*2b20*/  LOP3.LUT P3, RZ, R6, 0x1, RZ, 0xc0, !PT ;  /* 0x0000000106ff7812 */ /* 0x002fc4000786c0ff */
[----:B------:R-:W-:-:S04]  /*2b30*/  SEL R4, RZ, 0x1, P1 ;  /* 0x00000001ff047807 */ /* 0x000fc80000800000 */
[----:B------:R-:W-:Y:S02]  /*2b40*/  LOP3.LUT R9, R9, R4, RZ, 0x3c, !PT ;  /* 0x0000000409097212 */ /* 0x000fe400078e3cff */
[----:B--2---:R-:W-:-:S04]  /*2b50*/  SEL R0, RZ, 0x1, P0 ;  /* 0x00000001ff007807 */ /* 0x004fc80000000000 */
[----:B------:R-:W-:Y:S01]  /*2b60*/  LOP3.LUT R8, R8, R0, RZ, 0x3c, !PT ;  /* 0x0000000008087212 */ /* 0x000fe200078e3cff */
[----:B------:R-:W-:Y:S06]  /*2b70*/  @P3 BRA `(.L_x_50) ;  /* 0xfffffffc002c3947 */ /* 0x000fec000383ffff */
[----:B------:R-:W-:Y:S01]  /*2b80*/  ULEA UR5, UR6, UR37, 0x3 ;  /* 0x0000002506057291 */ /* 0x000fe2000f8e18ff */
[----:B------:R-:W-:-:S08]  /*2b90*/  SHF.L.U32 R2, R12, 0x1f, RZ ;  /* 0x0000001f0c027819 */ /* 0x000fd000000006ff */
[----:B------:R-:W1:Y:S02]  /*2ba0*/  SYNCS.PHASECHK.TRANS64 P0, [UR5+0x80], R2 ;  /* 0x00008002ff0075a7 */ /* 0x000e640008001005 */
[----:B-1----:R-:W-:Y:S05]  /*2bb0*/  @P0 BRA `(.L_x_51) ;  /* 0x0000000000080947 */ /* 0x002fea0003800000 */
[----:B------:R-:W1:Y:S02]  /*2bc0*/  SYNCS.PHASECHK.TRANS64.TRYWAIT P0, [UR5+0x80], R2 ;  /* 0x00008002ff0075a7 */ /* 0x000e640008001105 */
[----:B-1----:R-:W-:Y:S05]  /*2bd0*/  @!P0 BRA `(.L_x_52) ;  /* 0x0000005000748947 */ /* 0x002fea0003800000 */
.L_x_51:
[----:B------:R-:W-:-:S04]  /*2be0*/  UIADD3 UR4, UPT, UPT, UR6, 0x1, URZ ;  /* 0x0000000106047890 */ /* 0x000fc8000fffe0ff */
[----:B------:R-:W-:-:S04]  /*2bf0*/  UISETP.NE.AND UP0, UPT, UR4, 0x2, UPT ;  /* 0x000000020400788c */ /* 0x000fc8000bf05270 */
[----:B------:R-:W-:Y:S02]  /*2c00*/  USEL UR7, URZ, 0x1, UP0 ;  /* 0x00000001ff077887 */ /* 0x000fe40008000000 */
[----:B------:R-:W-:-:S04]  /*2c10*/  USEL UR4, UR4, URZ, UP0 ;  /* 0x000000ff04047287 */ /* 0x000fc80008000000 */
[----:B------:R-:W-:Y:S01]  /*2c20*/  ULEA UR4, UR4, UR37, 0x3 ;  /* 0x0000002504047291 */ /* 0x000fe2000f8e18ff */
[----:B-1----:R-:W-:-:S04]  /*2c30*/  LOP3.LUT R2, R12, UR7, RZ, 0x3c, !PT ;  /* 0x000000070c027c12 */ /* 0x002fc8000f8e3cff */
[----:B------:R-:W-:-:S04]  /*2c40*/  SHF.L.U32 R0, R2, 0x1f, RZ ;  /* 0x0000001f02007819 */ /* 0x000fc800000006ff */
[----:B------:R-:W1:Y:S02]  /*2c50*/  SYNCS.PHASECHK.TRANS64 P0, [UR4+0x80], R0 ;  /* 0x00008000ff0075a7 */ /* 0x000e640008001004 */
[----:B-1----:R-:W-:Y:S05]  /*2c60*/  @P0 EXIT ;  /* 0x000000000000094d */ /* 0x002fea0003800000 */
[----:B------:R-:W-:Y:S02]  /*2c70*/  SHF.L.U32 R2, R2, 0x1f, RZ ;  /* 0x0000001f02027819 */ /* 0x000fe400000006ff */
[----:B------:R-:W-:-:S07]  /*2c80*/  MOV R0, UR4 ;  /* 0x0000000400007c02 */ /* 0x000fce0008000f00 */
.L_x_53:
[----:B-1----:R1:W2:Y:S02]  /*2c90*/  SYNCS.PHASECHK.TRANS64.TRYWAIT P0, [R0+URZ+0x80], R2 ;  /* 0x00008002000075a7 */ /* 0x0022a400080011ff */
[----:B--2---:R-:W-:Y:S05]  /*2ca0*/  @!P0 NANOSLEEP.SYNCS 0x989680 ;  /* 0x009896800000895d */ /* 0x004fea0003900000 */
[----:B------:R-:W2:Y:S02]  /*2cb0*/  @!P0 SYNCS.PHASECHK.TRANS64 P0, [R0+URZ+0x80], R2 ;  /* 0x00008002000085a7 */ /* 0x000ea400080010ff */
[----:B--2---:R-:W-:Y:S05]  /*2cc0*/  @P0 EXIT ;  /* 0x000000000000094d */ /* 0x004fea0003800000 */
[----:B------:R-:W-:Y:S05]  /*2cd0*/  BRA `(.L_x_53) ;  /* 0xfffffffc00ec7947 */ /* 0x000fea000383ffff */
.L_x_46:
[----:B------:R-:W-:Y:S05]  /*2ce0*/  BRA.U UP4, `(.L_x_54) ;  /* 0x0000001104a07547 */ /* 0x000fea000b800000 */
[----:B------:R-:W-:Y:S01]  /*2cf0*/  UMOV UR6, 0x40 ;  /* 0x0000004000067882 */ /* 0x000fe20000000000 */
[----:B------:R-:W-:Y:S01]  /*2d00*/  NOP ;  /* 0x0000000000007918 */ /* 0x000fe20000000000 */
[----:B------:R-:W-:Y:S01]  /*2d10*/  ULEA UR6, UR37, UR6, 0x18 ;  /* 0x0000000625067291 */ /* 0x000fe2000f8ec0ff */
[----:B------:R-:W-:Y:S02]  /*2d20*/  UMOV UR7, 0x400 ;  /* 0x0000040000077882 */ /* 0x000fe40000000000 */
[----:B------:R-:W-:-:S06]  /*2d30*/  ULEA UR37, UR37, UR7, 0x18 ;  /* 0x0000000725257291 */ /* 0x000fcc000f8ec0ff */
[----:B------:R-:W1:Y:S02]  /*2d40*/  LDS.U8 R2, [UR6+0x1c] ;  /* 0x00001c06ff027984 */ /* 0x000e640008000000 */
[----:B-1----:R-:W-:-:S13]  /*2d50*/  ISETP.NE.AND P0, PT, R2, RZ, PT ;  /* 0x000000ff0200720c */ /* 0x002fda0003f05270 */
[----:B------:R-:W-:Y:S05]  /*2d60*/  @P0 BRA `(.L_x_55) ;  /* 0x0000000400080947 */ /* 0x000fea0003800000 */
[----:B------:R-:W-:Y:S02]  /*2d70*/  UISETP.NE.U32.AND UP0, UPT, UR5, 0x1, UPT ;  /* 0x000000010500788c */ /* 0x000fe4000bf05070 */
[----:B------:R-:W-:-:S07]  /*2d80*/  UIADD3 UR8, UPT, UPT, UR6, 0x8, URZ ;  /* 0x0000000806087890 */ /* 0x000fce000fffe0ff */
[----:B------:R-:W-:Y:S05]  /*2d90*/  BRA.U !UP0, `(.L_x_56) ;  /* 0x00000001089c7547 */ /* 0x000fea000b800000 */
[----:B------:R-:W-:Y:S01]  /*2da0*/  ELECT P0, URZ, PT ;  /* 0x0000000000ff782f */ /* 0x000fe20003800000 */
[----:B------:R-:W-:-:S12]  /*2db0*/  BSSY B0, `(.L_x_56) ;  /* 0x0000025000007945 */ /* 0x000fd80003800000 */
[----:B------:R-:W-:Y:S05]  /*2dc0*/  @!P0 BRA `(.L_x_57) ;  /* 0x00000000008c8947 */ /* 0x000fea0003800000 */
[----:B------:R-:W-:-:S05]  /*2dd0*/  UMOV UR7, 0x10 ;  /* 0x0000001000077882 */ /* 0x000fca0000000000 */
[----:B------:R-:W-:Y:S04]  /*2de0*/  DEPBAR.LE SB1, 0x36 ;  /* 0x00009d800000791a */ /* 0x000fe80000000000 */
[----:B------:R-:W1:Y:S02]  /*2df0*/  UTCATOMSWS.2CTA.FIND_AND_SET.ALIGN UP1, UR7, UR7 ;  /* 0x00000007000775e3 */ /* 0x000e640008220800 */
[----:B-1----:R-:W-:Y:S01]  /*2e00*/  MOV R10, UR7 ;  /* 0x00000007000a7c02 */ /* 0x002fe20008000f00 */
[----:B------:R-:W-:Y:S06]  /*2e10*/  BRA.U UP1, `(.L_x_58) ;  /* 0x0000000101187547 */ /* 0x000fec000b800000 */
.L_x_59:
[----:B------:R-:W-:Y:S05]  /*2e20*/  NANOSLEEP 0x64 ;  /* 0x000000640000795d */ /* 0x000fea0003800000 */
[----:B------:R-:W-:-:S05]  /*2e30*/  UMOV UR7, 0x10 ;  /* 0x0000001000077882 */ /* 0x000fca0000000000 */
[----:B------:R-:W-:Y:S04]  /*2e40*/  DEPBAR.LE SB1, 0x36 ;  /* 0x00009d800000791a */ /* 0x000fe80000000000 */
[----:B------:R-:W1:Y:S02]  /*2e50*/  UTCATOMSWS.2CTA.FIND_AND_SET.ALIGN UP1, UR7, UR7 ;  /* 0x00000007000775e3 */ /* 0x000e640008220800 */
[----:B-1----:R-:W-:Y:S01]  /*2e60*/  MOV R10, UR7 ;  /* 0x00000007000a7c02 */ /* 0x002fe20008000f00 */
[----:B------:R-:W-:Y:S05]  /*2e70*/  BRA.U !UP1, `(.L_x_59) ;  /* 0xfffffffd09e87547 */ /* 0x000fea000b83ffff */
.L_x_58:
[----:B------:R-:W1:Y:S01]  /*2e80*/  LDS R5, [UR6+0x10] ;  /* 0x00001006ff057984 */ /* 0x000e620008000800 */
[----:B------:R-:W-:Y:S01]  /*2e90*/  IMAD.U32 R3, RZ, RZ, UR37 ;  /* 0x00000025ff037e24 */ /* 0x000fe2000f8e00ff */
[----:B------:R-:W-:-:S03]  /*2ea0*/  MOV R2, UR4 ;  /* 0x0000000400027c02 */ /* 0x000fc60008000f00 */
[----:B------:R-:W-:Y:S01]  /*2eb0*/  VIADD R3, R3, 0x120 ;  /* 0x0000012003037836 */ /* 0x000fe20000000000 */
[----:B-1----:R-:W-:-:S04]  /*2ec0*/  SHF.L.U32 R5, R5, 0x1f, RZ ;  /* 0x0000001f05057819 */ /* 0x002fc800000006ff */
[----:B------:R-:W1:Y:S02]  /*2ed0*/  SYNCS.PHASECHK.TRANS64.TRYWAIT P0, [UR6+0x8], R5 ;  /* 0x00000805ff0075a7 */ /* 0x000e640008001106 */
[----:B-1----:R-:W-:Y:S05]  /*2ee0*/  @P0 BRA `(.L_x_60) ;  /* 0x0000000000080947 */ /* 0x002fea0003800000 */
[----:B------:R-:W1:Y:S02]  /*2ef0*/  SYNCS.PHASECHK.TRANS64.TRYWAIT P0, [UR6+0x8], R5 ;  /* 0x00000805ff0075a7 */ /* 0x000e640008001106 */
[----:B-1----:R-:W-:Y:S05]  /*2f00*/  @!P0 BRA `(.L_x_61) ;  /* 0x0000004c00c08947 */ /* 0x002fea0003800000 */
.L_x_60:
[----:B-1----:R-:W-:Y:S01]  /*2f10*/  HFMA2 R4, -RZ, RZ, 0, 5.9604644775390625e-08 ;  /* 0x00000001ff047431 */ /* 0x002fe200000001ff */
[----:B------:R-:W-:Y:S01]  /*2f20*/  UPRMT UR7, UR4, 0x654, UR8 ;  /* 0x0000065404077896 */ /* 0x000fe20008000008 */
[----:B------:R-:W-:Y:S01]  /*2f30*/  IMAD.MOV.U32 R7, RZ, RZ, 0xffff ;  /* 0x0000ffffff077424 */ /* 0x000fe200078e00ff */
[----:B------:R-:W-:Y:S01]  /*2f40*/  PRMT R2, R2, 0x654, R3 ;  /* 0x0000065402027816 */ /* 0x000fe20000000003 */
[----:B------:R-:W-:Y:S02]  /*2f50*/  IMAD.MOV.U32 R5, RZ, RZ, 0x4 ;  /* 0x00000004ff057424 */ /* 0x000fe400078e00ff */
[----:B------:R-:W-:Y:S01]  /*2f60*/  IMAD.SHL.U32 R9, R10, 0x20, RZ ;  /* 0x000000200a097824 */ /* 0x000fe200078e00ff */
[----:B------:R-:W-:Y:S02]  /*2f70*/  MOV R3, UR7 ;  /* 0x0000000700037c02 */ /* 0x000fe40008000f00 */
[-C--:B------:R-:W-:Y:S01]  /*2f80*/  SHF.L.U32 R7, R7, R10.reuse, RZ ;  /* 0x0000000a07077219 */ /* 0x080fe200000006ff */
[----:B------:R1:W-:Y:S01]  /*2f90*/  SYNCS.ARRIVE.TRANS64.RED RZ, [UR7], R5 ;  /* 0x00000005ffff79a7 */ /* 0x0003e20008000407 */
[----:B------:R-:W-:Y:S01]  /*2fa0*/  SHF.L.U32 R6, R4, R10, RZ ;  /* 0x0000000a04067219 */ /* 0x000fe200000006ff */
[----:B------:R1:W-:Y:S04]  /*2fb0*/  STS [UR37+0x120], R9 ;  /* 0x00012009ff007988 */ /* 0x0003e80008000825 */
[----:B------:R1:W-:Y:S04]  /*2fc0*/  STAS [R2.64], R10 ;  /* 0x0000000a02007dbd */ /* 0x0003e8000c0008ff */
[----:B------:R1:W-:Y:S04]  /*2fd0*/  ATOMS.OR RZ, [UR6+0x14], R7 ;  /* 0x00001407ffff798c */ /* 0x0003e8000b000006 */
[----:B------:R1:W-:Y:S04]  /*2fe0*/  ATOMS.OR RZ, [UR6+0x18], R6 ;  /* 0x00001806ffff798c */ /* 0x0003e8000b000006 */
[----:B------:R1:W-:Y:S02]  /*2ff0*/  ATOMS.XOR RZ, [UR6+0x10], R4 ;  /* 0x00001004ffff798c */ /* 0x0003e4000b800006 */
.L_x_57:
[----:B------:R-:W-:Y:S05]  /*3000*/  BSYNC B0 ;  /* 0x0000000000007941 */ /* 0x000fea0003800000 */
.L_x_56:
[----:B------:R-:W-:Y:S05]  /*3010*/  BRA.U UP0, `(.L_x_62) ;  /* 0x00000001006c7547 */ /* 0x000fea000b800000 */
[----:B------:R-:W-:-:S03]  /*3020*/  UMOV UR7, 0xffffffff ;  /* 0xffffffff00077882 */ /* 0x000fc60000000000 */
[----:B------:R-:W-:Y:S05]  /*3030*/  BRA.DIV UR7, `(.L_x_63) ;  /* 0x0000004e078c7947 */ /* 0x000fea000b800000 */
[----:B------:R-:W-:-:S13]  /*3040*/  ELECT P6, URZ, PT ;  /* 0x0000000000ff782f */ /* 0x000fda00038c0000 */
.L_x_147:
[----:B------:R-:W-:Y:S05]  /*3050*/  @!P6 BRA `(.L_x_62) ;  /* 0x00000000005ce947 */ /* 0x000fea0003800000 */
[----:B-1----:R-:W1:Y:S02]  /*3060*/  LDS R3, [UR6+0x10] ;  /* 0x00001006ff037984 */ /* 0x002e640008000800 */
[----:B-1----:R-:W-:-:S04]  /*3070*/  SHF.L.U32 R3, R3, 0x1f, RZ ;  /* 0x0000001f03037819 */ /* 0x002fc800000006ff */
[----:B------:R-:W1:Y:S02]  /*3080*/  SYNCS.PHASECHK.TRANS64.TRYWAIT P0, [UR6+0x8], R3 ;  /* 0x00000803ff0075a7 */ /* 0x000e640008001106 */
[----:B-1----:R-:W-:Y:S05]  /*3090*/  @P0 BRA `(.L_x_64) ;  /* 0x0000000000080947 */ /* 0x002fea0003800000 */
[----:B------:R-:W1:Y:S02]  /*30a0*/  SYNCS.PHASECHK.TRANS64.TRYWAIT P0, [UR6+0x8], R3 ;  /* 0x00000803ff0075a7 */ /* 0x000e640008001106 */
[----:B-1----:R-:W-:Y:S05]  /*30b0*/  @!P0 BRA `(.L_x_65) ;  /* 0x0000004c008c8947 */ /* 0x002fea0003800000 */
.L_x_64:
[----:B------:R-:W2:Y:S01]  /*30c0*/  LDS R5, [UR37+0x120] ;  /* 0x00012025ff057984 */ /* 0x000ea20008000800 */
[----:B-1----:R-:W-:Y:S02]  /*30d0*/  HFMA2 R2, -RZ, RZ, 0, 5.9604644775390625e-08 ;  /* 0x00000001ff027431 */ /* 0x002fe400000001ff */
[----:B------:R-:W-:Y:S01]  /*30e0*/  IMAD.MOV.U32 R3, RZ, RZ, 0xffff ;  /* 0x0000ffffff037424 */ /* 0x000fe200078e00ff */
[----:B------:R-:W-:Y:S01]  /*30f0*/  UPRMT UR7, UR4, 0x654, UR8 ;  /* 0x0000065404077896 */ /* 0x000fe20008000008 */
[----:B--2---:R-:W-:-:S03]  /*3100*/  IMAD.SHL.U32 R4, R5, 0x20, RZ ;  /* 0x0000002005047824 */ /* 0x004fc600078e00ff */
[-C--:B------:R-:W-:Y:S02]  /*3110*/  SHF.L.U32 R3, R3, R5.reuse, RZ ;  /* 0x0000000503037219 */ /* 0x080fe400000006ff */
[----:B------:R-:W-:Y:S01]  /*3120*/  SHF.L.U32 R5, R2, R5, RZ ;  /* 0x0000000502057219 */ /* 0x000fe200000006ff */
[----:B------:R2:W-:Y:S04]  /*3130*/  STS [UR37+0x120], R4 ;  /* 0x00012004ff007988 */ /* 0x0005e80008000825 */
[----:B------:R2:W-:Y:S04]  /*3140*/  ATOMS.OR RZ, [UR6+0x14], R3 ;  /* 0x00001403ffff798c */ /* 0x0005e8000b000006 */
[----:B------:R2:W-:Y:S01]  /*3150*/  ATOMS.OR RZ, [UR6+0x18], R5 ;  /* 0x00001805ffff798c */ /* 0x0005e2000b000006 */
[----:B------:R-:W-:Y:S03]  /*3160*/  SYNCS.ARRIVE.TRANS64.RED.A1T0 RZ, [UR7], RZ ;  /* 0x000000ffffff79a7 */ /* 0x000fe60008100407 */
[----:B------:R2:W-:Y:S01]  /*3170*/  ATOMS.XOR RZ, [UR6+0x10], R2 ;  /* 0x00001002ffff798c */ /* 0x0005e2000b800006 */
[----:B------:R-:W-:Y:S05]  /*3180*/  BRA `(.L_x_62) ;  /* 0x0000000000107947 */ /* 0x000fea0003800000 */
.L_x_55:
[----:B------:R-:W-:-:S05]  /*3190*/  MOV R2, 0xffffffff ;  /* 0xffffffff00027802 */ /* 0x000fca0000000f00 */
[----:B------:R1:W-:Y:S02]  /*31a0*/  STS [UR37+0x120], R2 ;  /* 0x00012002ff007988 */ /* 0x0003e40008000825 */
[----:B-1----:R-:W-:Y:S02]  /*31b0*/  MOV R2, 0x31d0 ;  /* 0x000031d000027802 */ /* 0x002fe40000000f00 */
[----:B-----5:R-:W-:Y:S05]  /*31c0*/  CALL.REL.NOINC `($__internal_1_$__cuda_sm10x_tcgen05_guardrail_trap_phase_invalid_during_alloc) ;  /* 0x0000005000ec7944 */ /* 0x020fea0003c00000 */
.L_x_62:
[----:B------:R-:W-:Y:S05]  /*31d0*/  WARPSYNC.ALL ;  /* 0x0000000000007948 */ /* 0x000fea0003800000 */
[----:B------:R-:W3:Y:S01]  /*31e0*/  S2UR UR8, SR_CgaCtaId ;  /* 0x00000000000879c3 */ /* 0x000ee20000008800 */
[----:B------:R-:W-:Y:S01]  /*31f0*/  UMOV UR6, 0x400 ;  /* 0x0000040000067882 */ /* 0x000fe20000000000 */
[----:B------:R-:W-:-:S06]  /*3200*/  NOP ;  /* 0x0000000000007918 */ /* 0x000fcc0000000000 */
[----:B------:R-:W-:Y:S06]  /*3210*/  BAR.ARV 0x6, 0xa0 ;  /* 0x0182800000007b1d */ /* 0x000fec0000002000 */
[----:B------:R-:W-:Y:S01]  /*3220*/  LOP3.LUT R0, R0, 0xffff, RZ, 0xc0, !PT ;  /* 0x0000ffff00007812 */ /* 0x000fe200078ec0ff */
[----:B-1----:R-:W-:Y:S01]  /*3230*/  IMAD.MOV.U32 R9, RZ, RZ, 0x1 ;  /* 0x00000001ff097424 */ /* 0x002fe200078e00ff */
[----:B------:R-:W-:Y:S01]  /*3240*/  LOP3.LUT R8, R8, 0xffff, RZ, 0xc0, !PT ;  /* 0x0000ffff08087812 */ /* 0x000fe200078ec0ff */
[----:B------:R-:W-:Y:S01]  /*3250*/  UMOV UR22, URZ ;  /* 0x000000ff00167c82 */ /* 0x000fe20008000000 */
[----:B------:R-:W-:Y:S01]  /*3260*/  R2UR UR12, R0 ;  /* 0x00000000000c72ca */ /* 0x000fe200000e0000 */
[----:B------:R-:W-:Y:S01]  /*3270*/  UMOV UR21, URZ ;  /* 0x000000ff00157c82 */ /* 0x000fe20008000000 */
[----:B------:R-:W-:Y:S01]  /*3280*/  R2UR UR13, R8 ;  /* 0x00000000080d72ca */ /* 0x000fe200000e0000 */
[----:B------:R-:W-:Y:S01]  /*3290*/  IMAD.MOV.U32 R8, RZ, RZ, RZ ;  /* 0x000000ffff087224 */ /* 0x000fe200078e00ff */
[----:B------:R-:W-:Y:S01]  /*32a0*/  UMOV UR20, URZ ;  /* 0x000000ff00147c82 */ /* 0x000fe20008000000 */
[----:B------:R-:W-:-:S02]  /*32b0*/  UISETP.NE.AND UP2, UPT, UR5, URZ, UPT ;  /* 0x000000ff0500728c */ /* 0x000fc4000bf45270 */
[----:B---3--:R-:W-:Y:S01]  /*32c0*/  ULEA UR8, UR8, UR6, 0x18 ;  /* 0x0000000608087291 */ /* 0x008fe2000f8ec0ff */
[----:B------:R-:W1:Y:S03]  /*32d0*/  LDCU UR6, c[0x0][0x38c] ;  /* 0x00007180ff0677ac */ /* 0x000e660008000800 */
[----:B------:R-:W-:Y:S02]  /*32e0*/  UIADD3 UR14, UPT, UPT, UR8, 0x6400, URZ ;  /* 0x00006400080e7890 */ /* 0x000fe4000fffe0ff */
[----:B------:R-:W-:-:S03]  /*32f0*/  UIADD3 UR15, UPT, UPT, UR8, 0xc400, URZ ;  /* 0x0000c400080f7890 */ /* 0x000fc6000fffe0ff */
[----:B--2---:R-:W2:Y:S01]  /*3300*/  LDS R2, [UR8+0x120] ;  /* 0x00012008ff027984 */ /* 0x004ea20008000800 */
[----:B------:R-:W-:Y:S02]  /*3310*/  USHF.R.U32.HI UR14, URZ, 0x4, UR14 ;  /* 0x00000004ff0e7899 */ /* 0x000fe4000801160e */
[----:B------:R-:W-:Y:S02]  /*3320*/  USHF.R.U32.HI UR15, URZ, 0x4, UR15 ;  /* 0x00000004ff0f7899 */ /* 0x000fe4000801160f */
[----:B------:R-:W-:Y:S02]  /*3330*/  ULOP3.LUT UR14, UR14, 0x3fff, URZ, 0xc0, !UPT ;  /* 0x00003fff0e0e7892 */ /* 0x000fe4000f8ec0ff */
[----:B------:R-:W-:Y:S02]  /*3340*/  ULOP3.LUT UR15, UR15, 0x3fff, URZ, 0xc0, !UPT ;  /* 0x00003fff0f0f7892 */ /* 0x000fe4000f8ec0ff */
[----:B------:R-:W-:Y:S02]  /*3350*/  ULOP3.LUT UR14, UR14, 0x10000, URZ, 0xfc, !UPT ;  /* 0x000100000e0e7892 */ /* 0x000fe4000f8efcff */
[----:B-1----:R-:W-:-:S02]  /*3360*/  UIADD3 UR6, UPT, UPT, UR6, 0x1f, URZ ;  /* 0x0000001f06067890 */ /* 0x002fc4000fffe0ff */
[----:B------:R-:W-:Y:S02]  /*3370*/  ULOP3.LUT UR15, UR15, 0x10000, URZ, 0xfc, !UPT ;  /* 0x000100000f0f7892 */ /* 0x000fe4000f8efcff */
[----:B------:R-:W-:Y:S01]  /*3380*/  USHF.R.S32.HI UR7, URZ, 0x1f, UR6 ;  /* 0x0000001fff077899 */ /* 0x000fe20008011406 */
[----:B------:R-:W-:Y:S01]  /*3390*/  UMOV UR28, 0x0 ;  /* 0x00000000001c7882 */ /* 0x000fe20000000000 */
[----:B------:R-:W-:Y:S02]  /*33a0*/  UMOV UR29, 0x10100010 ;  /* 0x10100010001d7882 */ /* 0x000fe40000000000 */
[----:B------:R-:W-:Y:S01]  /*33b0*/  ULEA.HI UR7, UR7, UR6, URZ, 0x5 ;  /* 0x0000000607077291 */ /* 0x000fe2000f8f28ff */
[----:B------:R-:W-:Y:S01]  /*33c0*/  UMOV UR26, 0x0 ;  /* 0x00000000001a7882 */ /* 0x000fe20000000000 */
[----:B------:R-:W-:Y:S02]  /*33d0*/  UMOV UR27, 0x10100010 ;  /* 0x10100010001b7882 */ /* 0x000fe40000000000 */
[----:B------:R-:W-:-:S04]  /*33e0*/  USHF.R.S32.HI UR7, URZ, 0x5, UR7 ;  /* 0x00000005ff077899 */ /* 0x000fc80008011407 */
[----:B------:R-:W-:-:S04]  /*33f0*/  UISETP.LT.AND UP0, UPT, UR7, 0x1, UPT ;  /* 0x000000010700788c */ /* 0x000fc8000bf01270 */
[----:B------:R-:W-:Y:S01]  /*3400*/  USEL UR23, UR7, 0x1, !UP0 ;  /* 0x0000000107177887 */ /* 0x000fe2000c000000 */
[----:B--2---:R-:W-:Y:S02]  /*3410*/  R2UR UR24, R2 ;  /* 0x00000000021872ca */ /* 0x004fe400000e0000 */
[----:B------:R-:W-:-:S13]  /*3420*/  CS2R R2, SRZ ;  /* 0x0000000000027805 */ /* 0x000fda000001ff00 */
.L_x_73:
[C---:B------:R-:W-:Y:S02]  /*3430*/  LEA R0, R8.reuse, UR8, 0x3 ;  /* 0x0000000808007c11 */ /* 0x040fe4000f8e18ff */
[----:B------:R-:W-:Y:S02]  /*3440*/  SHF.L.U32 R4, R3, 0x1f, RZ ;  /* 0x0000001f03047819 */ /* 0x000fe400000006ff */
[----:B------:R-:W-:Y:S02]  /*3450*/  LEA R5, R8, UR8, 0x4 ;  /* 0x0000000808057c11 */ /* 0x000fe4000f8e20ff */
[----:B------:R-:W1:Y:S02]  /*3460*/  SYNCS.PHASECHK.TRANS64.TRYWAIT P0, [R0+URZ+0x70], R4 ;  /* 0x00007004000075a7 */ /* 0x000e6400080011ff */
[----:B-1-34-:R-:W-:Y:S05]  /*3470*/  @!P0 BRA `(.L_x_66) ;  /* 0x0000004800b48947 */ /* 0x01afea0003800000 */
.L_x_148:
[----:B-1----:R-:W1:Y:S01]  /*3480*/  LDS.128 R4, [R5+0x100] ;  /* 0x0001000005047984 */ /* 0x002e620000000c00 */
[----:B------:R-:W-:Y:S02]  /*3490*/  VIADD R0, R0, 0x80 ;  /* 0x0000008000007836 */ /* 0x000fe40000000000 */
[----:B------:R-:W-:Y:S01]  /*34a0*/  VIADD R8, R8, 0x1 ;  /* 0x0000000108087836 */ /* 0x000fe20000000000 */
[----:B------:R-:W-:Y:S01]  /*34b0*/  @!PT LDS RZ, [RZ] ;  /* 0x00000000fffff984 */ /* 0x000fe20000000800 */
[----:B------:R-:W-:Y:S01]  /*34c0*/  @!PT LDS RZ, [RZ] ;  /* 0x00000000fffff984 */ /* 0x000fe20000000800 */
[----:B------:R-:W-:Y:S01]  /*34d0*/  @!PT LDS RZ, [RZ] ;  /* 0x00000000fffff984 */ /* 0x000fe20000000800 */
[----:B------:R-:W-:Y:S01]  /*34e0*/  @!PT LDS RZ, [RZ] ;  /* 0x00000000fffff984 */ /* 0x000fe20000000800 */
[----:B------:R2:W-:Y:S06]  /*34f0*/  MEMBAR.ALL.CTA ;  /* 0x0000000000007992 */ /* 0x0005ec0000008000 */
[----:B--2---:R-:W2:Y:S01]  /*3500*/  FENCE.VIEW.ASYNC.S ;  /* 0x00000000000073c6 */ /* 0x004ea20000000000 */
[----:B------:R-:W-:-:S04]  /*3510*/  PRMT R0, RZ, 0x654, R0 ;  /* 0x00000654ff007816 */ /* 0x000fc80000000000 */
[----:B--2---:R2:W-:Y:S01]  /*3520*/  SYNCS.ARRIVE.TRANS64.RED.A1T0 RZ, [R0+URZ], RZ ;  /* 0x000000ff00ff79a7 */ /* 0x0045e200081004ff */
[----:B-1----:R-:W-:Y:S01]  /*3530*/  LOP3.LUT P1, RZ, R6, 0x1, RZ, 0xc0, !PT ;  /* 0x0000000106ff7812 */ /* 0x002fe2000782c0ff */
[----:B--2---:R-:W-:-:S12]  /*3540*/  BRA.U UP2, `(.L_x_67) ;  /* 0x0000000102e07547 */ /* 0x004fd8000b800000 */
[----:B------:R-:W1:Y:S01]  /*3550*/  LDCU UR6, c[0x0][0x38c] ;  /* 0x00007180ff0677ac */ /* 0x000e620008000800 */
[----:B------:R-:W-:Y:S02]  /*3560*/  PLOP3.LUT P2, PT, PT, PT, PT, 0x80, 0x8 ;  /* 0x000000000008781c */ /* 0x000fe40003f4f070 */
[----:B------:R-:W-:Y:S01]  /*3570*/  SHF.L.U32 R4, R9, 0x1f, RZ ;  /* 0x0000001f09047819 */ /* 0x000fe200000006ff */
[----:B------:R-:W-:Y:S02]  /*3580*/  ULEA UR10, UR22, UR8, 0x3 ;  /* 0x00000008160a7291 */ /* 0x000fe4000f8e18ff */
[----:B------:R-:W-:Y:S02]  /*3590*/  ULEA UR11, UR22, UR24, 0x6 ;  /* 0x00000018160b7291 */ /* 0x000fe4000f8e30ff */
[----:B-1----:R-:W-:-:S06]  /*35a0*/  UISETP.GE.AND UP0, UPT, UR6, 0x1, UPT ;  /* 0x000000010600788c */ /* 0x002fcc000bf06270 */
[----:B------:R-:W-:-:S05]  /*35b0*/  PLOP3.LUT P0, PT, PT, PT, UP0, 0x80, 0x8 ;  /* 0x000000000008781c */ /* 0x000fca0003f0f008 */
[----:B------:R-:W-:-:S08]  /*35c0*/  @UP0 ULEA UR6, UR21, UR8, 0x3 ;  /* 0x0000000815060291 */ /* 0x000fd0000f8e18ff */
[----:B------:R-:W-:-:S04]  /*35d0*/  @P0 SHF.L.U32 R0, R2, 0x1f, RZ ;  /* 0x0000001f02000819 */ /* 0x000fc800000006ff */
[----:B------:R1:W2:Y:S01]  /*35e0*/  @P0 SYNCS.PHASECHK.TRANS64.TRYWAIT P2, [UR6], R0 ;  /* 0x00000000ff0005a7 */ /* 0x0002a20008041106 */
[----:B------:R-:W3:Y:S02]  /*35f0*/  SYNCS.PHASECHK.TRANS64.TRYWAIT P0, [UR10+0xb0], R4 ;  /* 0x0000b004ff0075a7 */ /* 0x000ee4000800110a */
[----:B-123--:R-:W-:Y:S05]  /*3600*/  @!P0 BRA `(.L_x_68) ;  /* 0x0000004800648947 */ /* 0x00efea0003800000 */
.L_x_150:
[----:B------:R-:W-:Y:S01]  /*3610*/  UMOV UR19, UR20 ;  /* 0x0000001400137c82 */ /* 0x000fe20008000000 */
[----:B------:R-:W-:Y:S05]  /*3620*/  BRA.U !UP0, `(.L_x_69) ;  /* 0x0000000108987547 */ /* 0x000fea000b800000 */
[----:B------:R-:W-:Y:S02]  /*3630*/  UIADD3 UR19, UPT, UPT, UR23, UR20, URZ ;  /* 0x0000001417137290 */ /* 0x000fe4000fffe0ff */
[----:B------:R-:W-:Y:S01]  /*3640*/  UPLOP3.LUT UP3, UPT, UPT, UPT, UPT, 0x40, 0x4 ;  /* 0x000000000004789c */ /* 0x000fe20003f6e870 */
[----:B------:R-:W-:Y:S01]  /*3650*/  UMOV UR18, UR7 ;  /* 0x0000000700127c82 */ /* 0x000fe20008000000 */
[----:B------:R-:W-:-:S09]  /*3660*/  UMOV UR17, UR21 ;  /* 0x0000001500117c82 */ /* 0x000fd20008000000 */
.L_x_72:
[----:B--2---:R-:W-:Y:S01]  /*3670*/  ULEA UR9, UR17, UR8, 0x3 ;  /* 0x0000000811097291 */ /* 0x004fe2000f8e18ff */
[----:B---3--:R-:W-:Y:S11]  /*3680*/  @P2 BRA `(.L_x_70) ;  /* 0x00000000000c2947 */ /* 0x008ff60003800000 */
[----:B-1----:R-:W-:Y:S04]  /*3690*/  SHF.L.U32 R4, R2, 0x1f, RZ ;  /* 0x0000001f02047819 */ /* 0x002fe800000006ff */
[----:B------:R-:W1:Y:S02]  /*36a0*/  SYNCS.PHASECHK.TRANS64.TRYWAIT P0, [UR9], R4 ;  /* 0x00000004ff0075a7 */ /* 0x000e640008001109 */
[----:B-1----:R-:W-:Y:S05]  /*36b0*/  @!P0 BRA `(.L_x_71) ;  /* 0x0000004800508947 */ /* 0x002fea0003800000 */
.L_x_70:
[----:B------:R-:W-:Y:S01]  /*36c0*/  UISETP.NE.AND UP0, UPT, UR18, 0x1, UPT ;  /* 0x000000011200788c */ /* 0x000fe2000bf05270 */
[----:B------:R-:W-:Y:S01]  /*36d0*/  PLOP3.LUT P2, PT, PT, PT, PT, 0x80, 0x8 ;  /* 0x000000000008781c */ /* 0x000fe20003f4f070 */
[----:B------:R-:W-:Y:S02]  /*36e0*/  UIADD3 UR21, UPT, UPT, UR17, 0x1, URZ ;  /* 0x0000000111157890 */ /* 0x000fe4000fffe0ff */
[----:B------:R-:W-:Y:S02]  /*36f0*/  ULEA UR30, UR17, UR15, 0x7 ;  /* 0x0000000f111e7291 */ /* 0x000fe4000f8e38ff */
[----:B------:R-:W-:Y:S01]  /*3700*/  UISETP.NE.AND UP1, UPT, UR21, 0x3, UPT ;  /* 0x000000031500788c */ /* 0x000fe2000bf25270 */
[----:B------:R-:W-:Y:S01]  /*3710*/  PLOP3.LUT P0, PT, PT, PT, UP0, 0x80, 0x8 ;  /* 0x000000000008781c */ /* 0x000fe20003f0f008 */
[----:B------:R-:W-:Y:S02]  /*3720*/  ULEA UR32, UR17, UR14, 0x9 ;  /* 0x0000000e11207291 */ /* 0x000fe4000f8e48ff */
[----:B------:R-:W-:Y:S02]  /*3730*/  USEL UR16, URZ, 0x1, UP1 ;  /* 0x00000001ff107887 */ /* 0x000fe40008800000 */
[----:B------:R-:W-:Y:S02]  /*3740*/  USEL UR21, UR21, URZ, UP1 ;  /* 0x000000ff15157287 */ /* 0x000fe40008800000 */
[----:B------:R-:W-:Y:S02]  /*3750*/  UIADD3 UR36, UPT, UPT, UR30, 0x2, URZ ;  /* 0x000000021e247890 */ /* 0x000fe4000fffe0ff */
[----:B------:R-:W-:Y:S01]  /*3760*/  @UP0 ULEA UR6, UR21, UR8, 0x3 ;  /* 0x0000000815060291 */ /* 0x000fe2000f8e18ff */
[----:B------:R-:W-:Y:S01]  /*3770*/  LOP3.LUT R2, R2, UR16, RZ, 0x3c, !PT ;  /* 0x0000001002027c12 */ /* 0x000fe2000f8e3cff */
[----:B------:R-:W-:Y:S02]  /*3780*/  UIADD3 UR34, UPT, UPT, UR32, 0x2, URZ ;  /* 0x0000000220227890 */ /* 0x000fe4000fffe0ff */
[----:B------:R-:W-:Y:S01]  /*3790*/  UIADD3 UR9, UPT, UPT, UR9, 0x18, URZ ;  /* 0x0000001809097890 */ /* 0x000fe2000fffe0ff */
[----:B-1----:R-:W-:Y:S01]  /*37a0*/  @P0 SHF.L.U32 R0, R2, 0x1f, RZ ;  /* 0x0000001f02000819 */ /* 0x002fe200000006ff */
[----:B------:R-:W-:Y:S01]  /*37b0*/  UMOV UR31, 0x80004020 ;  /* 0x80004020001f7882 */ /* 0x000fe20000000000 */
[----:B------:R-:W-:Y:S01]  /*37c0*/  UMOV UR33, 0x80004020 ;  /* 0x8000402000217882 */ /* 0x000fe20000000000 */
[----:B------:R-:W-:Y:S01]  /*37d0*/  UMOV UR37, 0x80004020 ;  /* 0x8000402000257882 */ /* 0x000fe20000000000 */
[----:B------:R2:W3:Y:S01]  /*37e0*/  @P0 SYNCS.PHASECHK.TRANS64.TRYWAIT P2, [UR6], R0 ;  /* 0x00000000ff0005a7 */ /* 0x0004e20008041106 */
[----:B------:R-:W-:Y:S01]  /*37f0*/  UIADD3 UR20, UPT, UPT, UR20, 0x1, URZ ;  /* 0x0000000114147890 */ /* 0x000fe2000fffe0ff */
[----:B------:R2:W-:Y:S01]  /*3800*/  UTCHMMA.2CTA gdesc[UR32], gdesc[UR30], tmem[UR11], tmem[UR28], idesc[UR29], UP3 ;  /* 0x00ff1c1e200075ea */ /* 0x0005e20009a0000b */
[----:B------:R-:W-:Y:S02]  /*3810*/  UIADD3 UR18, UPT, UPT, UR18, -0x1, URZ ;  /* 0xffffffff12127890 */ /* 0x000fe4000fffe0ff */
[----:B------:R-:W-:Y:S02]  /*3820*/  UISETP.NE.AND UP0, UPT, UR20, UR19, UPT ;  /* 0x000000131400728c */ /* 0x000fe4000bf05270 */
[----:B------:R-:W-:Y:S01]  /*3830*/  UPLOP3.LUT UP3, UPT, UPT, UPT, UPT, 0x80, 0x8 ;  /* 0x000000000008789c */ /* 0x000fe20003f6f070 */
[----:B------:R-:W-:Y:S01]  /*3840*/  UMOV UR35, 0x80004020 ;  /* 0x8000402000237882 */ /* 0x000fe20000000000 */
[----:B------:R-:W-:Y:S01]  /*3850*/  UMOV UR17, UR21 ;  /* 0x0000001500117c82 */ /* 0x000fe20008000000 */
[----:B------:R2:W-:Y:S01]  /*3860*/  UTCHMMA.2CTA gdesc[UR34], gdesc[UR36], tmem[UR11], tmem[UR26], idesc[UR27], UPT ;  /* 0x00ff1a24220075ea */ /* 0x0005e2000ba0000b */
[----:B------:R2:W-:Y:S03]  /*3870*/  UTCBAR.2CTA.MULTICAST [UR9], URZ, UR13 ;  /* 0x000000ff090073e9 */ /* 0x0005e6000820080d */
[----:B------:R-:W-:Y:S05]  /*3880*/  BRA.U UP0, `(.L_x_72) ;  /* 0xfffffffd00787547 */ /* 0x000fea000b83ffff */
.L_x_69:
[----:B------:R-:W-:Y:S01]  /*3890*/  UIADD3 UR10, UPT, UPT, UR10, 0x90, URZ ;  /* 0x000000900a0a7890 */ /* 0x000fe2000fffe0ff */
[----:B------:R-:W-:-:S08]  /*38a0*/  UMOV UR20, UR19 ;  /* 0x0000001300147c82 */ /* 0x000fd00008000000 */
[----:B------:R4:W-:Y:S01]  /*38b0*/  UTCBAR.2CTA.MULTICAST [UR10], URZ, UR12 ;  /* 0x000000ff0a0073e9 */ /* 0x0009e2000820080c */
[----:B------:R-:W-:Y:S02]  /*38c0*/  NOP ;  /* 0x0000000000007918 */ /* 0x000fe40000000000 */
.L_x_67:
[----:B------:R-:W-:Y:S01]  /*38d0*/  UIADD3 UR22, UPT, UPT, UR22, 0x1, URZ ;  /* 0x0000000116167890 */ /* 0x000fe2000fffe0ff */
[----:B------:R-:W-:-:S03]  /*38e0*/  ISETP.NE.AND P0, PT, R8, 0x2, PT ;  /* 0x000000020800780c */ /* 0x000fc60003f05270 */
[----:B------:R-:W-:Y:S01]  /*38f0*/  UISETP.NE.AND UP0, UPT, UR22, 0x4, UPT ;  /* 0x000000041600788c */ /* 0x000fe2000bf05270 */
[----:B-12---:R-:W-:Y:S02]  /*3900*/  SEL R0, RZ, 0x1, P0 ;  /* 0x00000001ff007807 */ /* 0x006fe40000000000 */
[----:B------:R-:W-:Y:S01]  /*3910*/  SEL R8, R8, RZ, P0 ;  /* 0x000000ff08087207 */ /* 0x000fe20000000000 */
[----:B------:R-:W-:Y:S01]  /*3920*/  USEL UR6, URZ, 0x1, UP0 ;  /* 0x00000001ff067887 */ /* 0x000fe20008000000 */
[----:B------:R-:W-:Y:S01]  /*3930*/  LOP3.LUT R3, R3, R0, RZ, 0x3c, !PT ;  /* 0x0000000003037212 */ /* 0x000fe200078e3cff */
[----:B------:R-:W-:-:S04]  /*3940*/  USEL UR22, UR22, URZ, UP0 ;  /* 0x000000ff16167287 */ /* 0x000fc80008000000 */
[----:B------:R-:W-:Y:S01]  /*3950*/  LOP3.LUT R9, R9, UR6, RZ, 0x3c, !PT ;  /* 0x0000000609097c12 */ /* 0x000fe2000f8e3cff */
[----:B------:R-:W-:Y:S07]  /*3960*/  @P1 BRA `(.L_x_73) ;  /* 0xfffffff800b01947 */ /* 0x000fee000383ffff */
[----:B------:R-:W1:Y:S01]  /*3970*/  S2UR UR6, SR_CgaCtaId ;  /* 0x00000000000679c3 */ /* 0x000e620000008800 */
[----:B------:R-:W-:Y:S01]  /*3980*/  ELECT P0, URZ, PT ;  /* 0x0000000000ff782f */ /* 0x000fe20003800000 */
[----:B------:R-:W-:Y:S01]  /*3990*/  HFMA2 R0, -RZ, RZ, 0, 5.9604644775390625e-08 ;  /* 0x00000001ff007431 */ /* 0x000fe200000001ff */
[----:B------:R-:W-:-:S05]  /*39a0*/  UMOV UR7, 0x40 ;  /* 0x0000004000077882 */ /* 0x000fca0000000000 */
[----:B------:R-:W-:Y:S01]  /*39b0*/  UVIRTCOUNT.DEALLOC.SMPOOL 0x80 ;  /* 0x000000800000784c */ /* 0x000fe20000000000 */
[----:B------:R-:W-:Y:S02]  /*39c0*/  UISETP.NE.AND UP0, UPT, UR5, URZ, UPT ;  /* 0x000000ff0500728c */ /* 0x000fe4000bf05270 */
[----:B-1----:R-:W-:-:S09]  /*39d0*/  ULEA UR6, UR6, UR7, 0x18 ;  /* 0x0000000706067291 */ /* 0x002fd2000f8ec0ff */
[----:B------:R1:W-:Y:S01]  /*39e0*/  @P0 STS.U8 [UR6+0x1c], R0 ;  /* 0x00001c00ff000988 */ /* 0x0003e20008000006 */
[----:B------:R-:W-:Y:S05]  /*39f0*/  BRA.U UP0, `(.L_x_74) ;  /* 0x0000000100a07547 */ /* 0x000fea000b800000 */
[----:B------:R-:W-:Y:S01]  /*3a00*/  UIADD3 UR5, UPT, UPT, UR8, 0xb0, URZ ;  /* 0x000000b008057890 */ /* 0x000fe2000fffe0ff */
[----:B------:R-:W-:-:S03]  /*3a10*/  SHF.L.U32 R2, R9, 0x1f, RZ ;  /* 0x0000001f09027819 */ /* 0x000fc600000006ff */
[----:B------:R-:W-:-:S09]  /*3a20*/  ULEA UR7, UR22, UR5, 0x3 ;  /* 0x0000000516077291 */ /* 0x000fd2000f8e18ff */
[----:B------:R-:W2:Y:S02]  /*3a30*/  SYNCS.PHASECHK.TRANS64.TRYWAIT P0, [UR7], R2 ;  /* 0x00000002ff0075a7 */ /* 0x000ea40008001107 */
[----:B--2---:R-:W-:Y:S05]  /*3a40*/  @!P0 BRA `(.L_x_75) ;  /* 0x0000004400848947 */ /* 0x004fea0003800000 */
.L_x_153:
[----:B------:R-:W-:-:S04]  /*3a50*/  UIADD3 UR9, UPT, UPT, UR22, 0x1, URZ ;  /* 0x0000000116097890 */ /* 0x000fc8000fffe0ff */
[----:B------:R-:W-:-:S04]  /*3a60*/  UISETP.NE.AND UP1, UPT, UR9, 0x4, UPT ;  /* 0x000000040900788c */ /* 0x000fc8000bf25270 */
[----:B----4-:R-:W-:Y:S02]  /*3a70*/  USEL UR10, URZ, 0x1, UP1 ;  /* 0x00000001ff0a7887 */ /* 0x010fe40008800000 */
[----:B------:R-:W-:-:S04]  /*3a80*/  USEL UR9, UR9, URZ, UP1 ;  /* 0x000000ff09097287 */ /* 0x000fc80008800000 */
[----:B------:R-:W-:Y:S01]  /*3a90*/  ULEA UR7, UR9, UR5, 0x3 ;  /* 0x0000000509077291 */ /* 0x000fe2000f8e18ff */
[----:B-1----:R-:W-:-:S04]  /*3aa0*/  LOP3.LUT R2, R9, UR10, RZ, 0x3c, !PT ;  /* 0x0000000a09027c12 */ /* 0x002fc8000f8e3cff */
[----:B------:R-:W-:-:S04]  /*3ab0*/  SHF.L.U32 R3, R2, 0x1f, RZ ;  /* 0x0000001f02037819 */ /* 0x000fc800000006ff */
[----:B------:R-:W1:Y:S02]  /*3ac0*/  SYNCS.PHASECHK.TRANS64.TRYWAIT P0, [UR7], R3 ;  /* 0x00000003ff0075a7 */ /* 0x000e640008001107 */
[----:B-1----:R-:W-:Y:S05]  /*3ad0*/  @!P0 BRA `(.L_x_76) ;  /* 0x0000004400788947 */ /* 0x002fea0003800000 */
.L_x_155:
        /* <DEDUP_REMOVED lines=9> */
.L_x_157:
[----:B------:R-:W-:-:S04]  /*3b70*/  UIADD3 UR9, UPT, UPT, UR9, 0x1, URZ ;  /* 0x0000000109097890 */ /* 0x000fc8000fffe0ff */
[----:B------:R-:W-:-:S04]  /*3b80*/  UISETP.NE.AND UP1, UPT, UR9, 0x4, UPT ;  /* 0x000000040900788c */ /* 0x000fc8000bf25270 */
[----:B------:R-:W-:Y:S02]  /*3b90*/  USEL UR7, URZ, 0x1, UP1 ;  /* 0x00000001ff077887 */ /* 0x000fe40008800000 */
[----:B------:R-:W-:-:S04]  /*3ba0*/  USEL UR9, UR9, URZ, UP1 ;  /* 0x000000ff09097287 */ /* 0x000fc80008800000 */
[----:B------:R-:W-:Y:S01]  /*3bb0*/  ULEA UR9, UR9, UR5, 0x3 ;  /* 0x0000000509097291 */ /* 0x000fe2000f8e18ff */
[----:B------:R-:W-:-:S04]  /*3bc0*/  LOP3.LUT R2, R2, UR7, RZ, 0x3c, !PT ;  /* 0x0000000702027c12 */ /* 0x000fc8000f8e3cff */
[----:B------:R-:W-:Y:S01]  /*3bd0*/  SHF.L.U32 R2, R2, 0x1f, RZ ;  /* 0x0000001f02027819 */ /* 0x000fe200000006ff */
[----:B-1----:R-:W-:-:S04]  /*3be0*/  IMAD.U32 R0, RZ, RZ, UR9 ;  /* 0x00000009ff007e24 */ /* 0x002fc8000f8e00ff */
[----:B------:R1:W2:Y:S03]  /*3bf0*/  SYNCS.PHASECHK.TRANS64.TRYWAIT P0, [R0+URZ], R2 ;  /* 0x00000002000075a7 */ /* 0x0002a600080011ff */
[----:B--2---:R-:W-:Y:S05]  /*3c00*/  @!P0 NANOSLEEP.SYNCS 0x989680 ;  /* 0x009896800000895d */ /* 0x004fea0003900000 */
[----:B------:R-:W2:Y:S02]  /*3c10*/  @!P0 SYNCS.PHASECHK.TRANS64 P0, [R0+URZ], R2 ;  /* 0x00000002000085a7 */ /* 0x000ea400080010ff */
[----:B--2---:R-:W-:Y:S05]  /*3c20*/  @P0 BRA `(.L_x_78) ;  /* 0x0000000000200947 */ /* 0x004fea0003800000 */
.L_x_79:
[----:B--2---:R2:W4:Y:S02]  /*3c30*/  SYNCS.PHASECHK.TRANS64.TRYWAIT P0, [R0+URZ], R2 ;  /* 0x00000002000075a7 */ /* 0x00452400080011ff */
[----:B----4-:R-:W-:Y:S05]  /*3c40*/  @!P0 NANOSLEEP.SYNCS 0x989680 ;  /* 0x009896800000895d */ /* 0x010fea0003900000 */
[----:B------:R-:W4:Y:S02]  /*3c50*/  @!P0 SYNCS.PHASECHK.TRANS64 P0, [R0+URZ], R2 ;  /* 0x00000002000085a7 */ /* 0x000f2400080010ff */
[----:B----4-:R-:W-:Y:S05]  /*3c60*/  @!P0 BRA `(.L_x_79) ;  /* 0xfffffffc00f08947 */ /* 0x010fea000383ffff */
[----:B------:R-:W-:Y:S05]  /*3c70*/  BRA `(.L_x_78) ;  /* 0x00000000000c7947 */ /* 0x000fea0003800000 */
.L_x_74:
[----:B------:R-:W-:-:S04]  /*3c80*/  UIADD3 UR5, UPT, UPT, UR8, 0xf0, URZ ;  /* 0x000000f008057890 */ /* 0x000fc8000fffe0ff */
[----:B------:R-:W-:-:S09]  /*3c90*/  UPRMT UR5, UR4, 0x654, UR5 ;  /* 0x0000065404057896 */ /* 0x000fd20008000005 */
[----:B------:R-:W-:Y:S03]  /*3ca0*/  SYNCS.ARRIVE.TRANS64.RED.A1T0 RZ, [UR5], RZ ;  /* 0x000000ffffff79a7 */ /* 0x000fe60008100405 */
.L_x_78:
[----:B-12---:R-:W-:Y:S01]  /*3cb0*/  SHF.L.U32 R2, RZ, 0x1f, RZ ;  /* 0x0000001fff027819 */ /* 0x006fe200000006ff */
[----:B------:R-:W-:Y:S01]  /*3cc0*/  UIADD3 UR5, UPT, UPT, UR8, 0xf0, URZ ;  /* 0x000000f008057890 */ /* 0x000fe2000fffe0ff */
[----:B------:R-:W-:Y:S02]  /*3cd0*/  PLOP3.LUT P0, PT, PT, PT, UP0, 0x80, 0x8 ;  /* 0x000000000008781c */ /* 0x000fe40003f0f008 */
[----:B------:R-:W1:Y:S02]  /*3ce0*/  SYNCS.PHASECHK.TRANS64.TRYWAIT P1, [UR8+0xf0], R2 ;  /* 0x0000f002ff0075a7 */ /* 0x000e640008021108 */
[----:B-1----:R-:W-:Y:S09]  /*3cf0*/  @!P1 BRA `(.L_x_80) ;  /* 0x0000004400209947 */ /* 0x002ff20003800000 */
.L_x_159:
[----:B------:R-:W-:Y:S01]  /*3d00*/  @!UP0 UPRMT UR5, UR4, 0x654, UR5 ;  /* 0x0000065404058896 */ /* 0x000fe20008000005 */
[----:B------:R-:W-:Y:S02]  /*3d10*/  UMOV UR8, 0xffff ;  /* 0x0000ffff00087882 */ /* 0x000fe40000000000 */
[----:B------:R-:W-:-:S06]  /*3d20*/  UMOV UR4, 0x1 ;  /* 0x0000000100047882 */ /* 0x000fcc0000000000 */
[----:B------:R-:W-:Y:S01]  /*3d30*/  @!P0 SYNCS.ARRIVE.TRANS64.RED.A1T0 RZ, [UR5], RZ ;  /* 0x000000ffffff89a7 */ /* 0x000fe20008100405 */
[----:B------:R-:W-:Y:S01]  /*3d40*/  NOP ;  /* 0x0000000000007918 */ /* 0x000fe20000000000 */
[----:B-1----:R-:W1:Y:S01]  /*3d50*/  LDS R0, [UR6+0x14] ;  /* 0x00001406ff007984 */ /* 0x002e620008000800 */
[----:B------:R-:W-:-:S04]  /*3d60*/  ULOP3.LUT UR5, UR24, 0xffff, URZ, 0xc0, !UPT ;  /* 0x0000ffff18057892 */ /* 0x000fc8000f8ec0ff */
[----:B------:R-:W-:-:S04]  /*3d70*/  USHF.R.U32.HI UR5, URZ, 0x5, UR5 ;  /* 0x00000005ff057899 */ /* 0x000fc80008011605 */
[----:B------:R-:W-:Y:S02]  /*3d80*/  USHF.L.U32 UR8, UR8, UR5, URZ ;  /* 0x0000000508087299 */ /* 0x000fe400080006ff */
[----:B------:R-:W-:-:S04]  /*3d90*/  USHF.L.U32 UR4, UR4, UR5, URZ ;  /* 0x0000000504047299 */ /* 0x000fc800080006ff */
[----:B-1----:R-:W-:-:S04]  /*3da0*/  LOP3.LUT R0, R0, UR8, RZ, 0xc0, !PT ;  /* 0x0000000800007c12 */ /* 0x002fc8000f8ec0ff */
[----:B------:R-:W-:-:S13]  /*3db0*/  ISETP.NE.AND P0, PT, R0, UR8, PT ;  /* 0x0000000800007c0c */ /* 0x000fda000bf05270 */
[----:B------:R-:W-:Y:S05]  /*3dc0*/  @P0 BRA `(.L_x_81) ;  /* 0x0000000000580947 */ /* 0x000fea0003800000 */
[----:B------:R-:W1:Y:S02]  /*3dd0*/  LDS R0, [UR6+0x18] ;  /* 0x00001806ff007984 */ /* 0x000e640008000800 */
[----:B-1----:R-:W-:-:S04]  /*3de0*/  LOP3.LUT R0, R0, UR4, RZ, 0xc0, !PT ;  /* 0x0000000400007c12 */ /* 0x002fc8000f8ec0ff */
[----:B------:R-:W-:-:S13]  /*3df0*/  ISETP.NE.AND P0, PT, R0, UR4, PT ;  /* 0x0000000400007c0c */ /* 0x000fda000bf05270 */
[----:B------:R-:W-:Y:S05]  /*3e00*/  @P0 BRA `(.L_x_82) ;  /* 0x00000000003c0947 */ /* 0x000fea0003800000 */
[----:B------:R-:W1:Y:S01]  /*3e10*/  S2R R2, SR_LANEID ;  /* 0x0000000000027919 */ /* 0x000e620000000000 */
[----:B------:R-:W-:Y:S01]  /*3e20*/  ULOP3.LUT UR8, URZ, UR8, URZ, 0x33, !UPT ;  /* 0x00000008ff087292 */ /* 0x000fe2000f8e33ff */
[----:B------:R-:W-:Y:S02]  /*3e30*/  VOTEU.ANY UR7, UPT, PT ;  /* 0x0000000000077886 */ /* 0x000fe400038e0100 */
[----:B------:R-:W-:-:S03]  /*3e40*/  UFLO.U32 UR7, UR7 ;  /* 0x00000007000772bd */ /* 0x000fc600080e0000 */
[----:B------:R-:W-:-:S04]  /*3e50*/  IMAD.U32 R0, RZ, RZ, UR8 ;  /* 0x00000008ff007e24 */ /* 0x000fc8000f8e00ff */
[----:B------:R2:W3:Y:S02]  /*3e60*/  REDUX UR5, R0 ;  /* 0x00000000000573c4 */ /* 0x0004e40000000000 */
[----:B------:R1:W-:Y:S02]  /*3e70*/  UTCATOMSWS.AND URZ, UR8 ;  /* 0x0000000800ff79e3 */ /* 0x0003e40008000000 */
[----:B-1----:R-:W-:Y:S02]  /*3e80*/  ISETP.EQ.U32.AND P0, PT, R2, UR7, PT ;  /* 0x0000000702007c0c */ /* 0x002fe4000bf02070 */
[----:B--2---:R-:W-:Y:S02]  /*3e90*/  LOP3.LUT R0, RZ, UR4, RZ, 0x33, !PT ;  /* 0x00000004ff007c12 */ /* 0x004fe4000f8e33ff */
[----:B---3--:R-:W-:Y:S02]  /*3ea0*/  MOV R2, UR5 ;  /* 0x0000000500027c02 */ /* 0x008fe40008000f00 */
[----:B------:R-:W1:Y:S07]  /*3eb0*/  REDUX UR4, R0 ;  /* 0x00000000000473c4 */ /* 0x000e6e0000000000 */
[----:B------:R2:W-:Y:S01]  /*3ec0*/  @P0 ATOMS.AND RZ, [UR6+0x14], R2 ;  /* 0x00001402ffff098c */ /* 0x0005e2000a800006 */
[----:B-1----:R-:W-:-:S05]  /*3ed0*/  IMAD.U32 R0, RZ, RZ, UR4 ;  /* 0x00000004ff007e24 */ /* 0x002fca000f8e00ff */
[----:B------:R2:W-:Y:S01]  /*3ee0*/  @P0 ATOMS.AND RZ, [UR6+0x18], R0 ;  /* 0x00001800ffff098c */ /* 0x0005e2000a800006 */
[----:B------:R-:W-:Y:S05]  /*3ef0*/  BRA `(.L_x_83) ;  /* 0x0000000000147947 */ /* 0x000fea0003800000 */
.L_x_82:
[----:B------:R-:W-:Y:S02]  /*3f00*/  MOV R2, 0x3f20 ;  /* 0x00003f2000027802 */ /* 0x000fe40000000f00 */
[----:B---345:R-:W-:Y:S05]  /*3f10*/  CALL.REL.NOINC `($__internal_0_$__cuda_sm10x_tcgen05_guardrail_trap_col_being_dealloced_not_returned_by_alloc) ;  /* 0x00000044008c7944 */ /* 0x038fea0003c00000 */
[----:B------:R-:W-:Y:S05]  /*3f20*/  BRA `(.L_x_83) ;  /* 0x0000000000087947 */ /* 0x000fea0003800000 */
.L_x_81:
[----:B------:R-:W-:Y:S02]  /*3f30*/  MOV R2, 0x3f50 ;  /* 0x00003f5000027802 */ /* 0x000fe40000000f00 */
[----:B---345:R-:W-:Y:S05]  /*3f40*/  CALL.REL.NOINC `($__internal_2_$__cuda_sm10x_tcgen05_guardrail_trap_unallocated_columns_being_dealloced) ;  /* 0x0000004400987944 */ /* 0x038fea0003c00000 */
.L_x_83:
[----:B------:R-:W-:Y:S01]  /*3f50*/  NOP ;  /* 0x0000000000007918 */ /* 0x000fe20000000000 */
[----:B----4-:R-:W-:Y:S05]  /*3f60*/  EXIT ;  /* 0x000000000000794d */ /* 0x010fea0003800000 */
.L_x_54:
[----:B------:R-:W-:-:S09]  /*3f70*/  UISETP.NE.OR UP5, UPT, UR10, 0x3, !UP5 ;  /* 0x000000030a00788c */ /* 0x000fd2000efa5670 */
[----:B------:R-:W-:Y:S05]  /*3f80*/  BRA.U UP5, `(.L_x_84) ;  /* 0x0000000d05b07547 */ /* 0x000fea000b800000 */
[----:B------:R-:W1:Y:S01]  /*3f90*/  LDC R0, c[0x0][0xb30] ;  /* 0x0002cc00ff007b82 */ /* 0x000e620000000800 */
[----:B------:R-:W2:Y:S01]  /*3fa0*/  LDCU.64 UR8, c[0x0][0x888] ;  /* 0x00011100ff0877ac */ /* 0x000ea20008000a00 */
[----:B------:R-:W-:Y:S02]  /*3fb0*/  HFMA2 R27, -RZ, RZ, 0, 0 ;  /* 0x00000000ff1b7431 */ /* 0x000fe400000001ff */
[----:B------:R-:W-:Y:S01]  /*3fc0*/  IMAD.MOV.U32 R29, RZ, RZ, 0x1 ;  /* 0x00000001ff1d7424 */ /* 0x000fe200078e00ff */
[----:B------:R-:W-:Y:S01]  /*3fd0*/  MOV R25, 0x2000 ;  /* 0x0000200000197802 */ /* 0x000fe20000000f00 */
[----:B------:R-:W3:Y:S01]  /*3fe0*/  LDCU.64 UR4, c[0x0][0x890] ;  /* 0x00011200ff0477ac */ /* 0x000ee20008000a00 */
[----:B------:R-:W-:Y:S01]  /*3ff0*/  IMAD.MOV.U32 R28, RZ, RZ, RZ ;  /* 0x000000ffff1c7224 */ /* 0x000fe200078e00ff */
[----:B------:R-:W4:Y:S01]  /*4000*/  LDC R24, c[0x0][0x370] ;  /* 0x0000dc00ff187b82 */ /* 0x000f220000000800 */
[----:B------:R-:W-:Y:S01]  /*4010*/  UMOV UR6, 0x400 ;  /* 0x0000040000067882 */ /* 0x000fe20000000000 */
[----:B------:R-:W-:-:S02]  /*4020*/  UPLOP3.LUT UP1, UPT, UPT, UPT, UPT, 0x40, 0x4 ;  /* 0x000000000004789c */ /* 0x000fc40003f2e870 */
[----:B------:R-:W-:Y:S01]  /*4030*/  ULEA UR6, UR37, UR6, 0x18 ;  /* 0x0000000625067291 */ /* 0x000fe2000f8ec0ff */
[----:B------:R-:W-:-:S03]  /*4040*/  UMOV UR13, URZ ;  /* 0x000000ff000d7c82 */ /* 0x000fc60008000000 */
[----:B------:R-:W4:Y:S01]  /*4050*/  LDC R3, c[0x0][0xb0c] ;  /* 0x0002c300ff037b82 */ /* 0x000f220000000800 */
[----:B--2---:R-:W-:Y:S02]  /*4060*/  UISETP.NE.U32.AND UP3, UPT, UR8, URZ, UPT ;  /* 0x000000ff0800728c */ /* 0x004fe4000bf65070 */
[----:B---3--:R-:W-:-:S05]  /*4070*/  UISETP.NE.U32.AND UP4, UPT, UR4, URZ, UPT ;  /* 0x000000ff0400728c */ /* 0x008fca000bf85070 */
[----:B------:R-:W2:Y:S01]  /*4080*/  LDC R18, c[0x0][0xb20] ;  /* 0x0002c800ff127b82 */ /* 0x000ea20000000800 */
[----:B-1----:R-:W-:Y:S01]  /*4090*/  ISETP.NE.AND P1, PT, R0, 0x1, PT ;  /* 0x000000010000780c */ /* 0x002fe20003f25270 */
[----:B------:R-:W-:Y:S02]  /*40a0*/  UISETP.NE.AND.EX UP3, UPT, UR9, URZ, UPT, UP3 ;  /* 0x000000ff0900728c */ /* 0x000fe4000bf65330 */
[----:B------:R-:W-:-:S04]  /*40b0*/  UISETP.NE.AND.EX UP4, UPT, UR5, URZ, UPT, UP4 ;  /* 0x000000ff0500728c */ /* 0x000fc8000bf85340 */
[----:B------:R-:W1:Y:S08]  /*40c0*/  LDC.64 R30, c[0x0][0x348] ;  /* 0x0000d200ff1e7b82 */ /* 0x000e700000000a00 */
[----:B------:R-:W3:Y:S08]  /*40d0*/  LDC.64 R16, c[0x0][0xb10] ;  /* 0x0002c400ff107b82 */ /* 0x000ef00000000a00 */
[----:B------:R-:W1:Y:S08]  /*40e0*/  LDC.64 R6, c[0x0][0xb18] ;  /* 0x0002c600ff067b82 */ /* 0x000e700000000a00 */
[----:B------:R-:W1:Y:S08]  /*40f0*/  LDC.64 R4, c[0x0][0xb28] ;  /* 0x0002ca00ff047b82 */ /* 0x000e700000000a00 */
[----:B--2-4-:R-:W1:Y:S02]  /*4100*/  LDC R19, c[0x0][0x374] ;  /* 0x0000dd00ff137b82 */ /* 0x014e640000000800 */
.L_x_93:
[C---:B------:R-:W-:Y:S02]  /*4110*/  LEA R0, R28.reuse, UR6, 0x3 ;  /* 0x000000061c007c11 */ /* 0x040fe4000f8e18ff */
[----:B------:R-:W-:Y:S02]  /*4120*/  SHF.L.U32 R2, R27, 0x1f, RZ ;  /* 0x0000001f1b027819 */ /* 0x000fe400000006ff */
[----:B------:R-:W-:Y:S02]  /*4130*/  LEA R20, R28, UR6, 0x4 ;  /* 0x000000061c147c11 */ /* 0x000fe4000f8e20ff */
[----:B--2---:R-:W2:Y:S02]  /*4140*/  SYNCS.PHASECHK.TRANS64.TRYWAIT P0, [R0+URZ+0x70], R2 ;  /* 0x00007002000075a7 */ /* 0x004ea400080011ff */
[----:B--2---:R-:W-:Y:S05]  /*4150*/  @!P0 BRA `(.L_x_85) ;  /* 0x0000004000208947 */ /* 0x004fea0003800000 */
.L_x_160:
[----:B------:R-:W-:Y:S01]  /*4160*/  ISETP.GE.AND P0, PT, R40, 0x1, PT ;  /* 0x000000012800780c */ /* 0x000fe20003f06270 */
[----:B------:R-:W4:Y:S01]  /*4170*/  LDS.128 R20, [R20+0x100] ;  /* 0x0001000014147984 */ /* 0x000f220000000c00 */
[----:B--2---:R-:W-:Y:S01]  /*4180*/  VIADD R0, R0, 0x80 ;  /* 0x0000008000007836 */ /* 0x004fe20000000000 */
[----:B------:R-:W-:Y:S01]  /*4190*/  @!PT LDS RZ, [RZ] ;  /* 0x00000000fffff984 */ /* 0x000fe20000000800 */
[----:B------:R-:W-:Y:S01]  /*41a0*/  @!PT LDS RZ, [RZ] ;  /* 0x00000000fffff984 */ /* 0x000fe20000000800 */
[----:B------:R-:W-:Y:S01]  /*41b0*/  @!PT LDS RZ, [RZ] ;  /* 0x00000000fffff984 */ /* 0x000fe20000000800 */
[----:B------:R-:W-:Y:S01]  /*41c0*/  @!PT LDS RZ, [RZ] ;  /* 0x00000000fffff984 */ /* 0x000fe20000000800 */
[----:B------:R2:W-:Y:S06]  /*41d0*/  MEMBAR.ALL.CTA ;  /* 0x0000000000007992 */ /* 0x0005ec0000008000 */
[----:B--2---:R-:W2:Y:S01]  /*41e0*/  FENCE.VIEW.ASYNC.S ;  /* 0x00000000000073c6 */ /* 0x004ea20000000000 */
[----:B------:R-:W-:Y:S04]  /*41f0*/  PRMT R0, RZ, 0x654, R0 ;  /* 0x00000654ff007816 */ /* 0x000fe80000000000 */
[----:B--2---:R2:W-:Y:S01]  /*4200*/  SYNCS.ARRIVE.TRANS64.RED.A1T0 RZ, [R0+URZ], RZ ;  /* 0x000000ff00ff79a7 */ /* 0x0045e200081004ff */
[----:B----4-:R-:W-:Y:S11]  /*4210*/  LOP3.LUT P3, RZ, R22, 0x1, RZ, 0xc0, !PT ;  /* 0x0000000116ff7812 */ /* 0x010ff6000786c0ff */
[----:B------:R-:W-:Y:S02]  /*4220*/  @!UPT UIADD3 URZ, UPT, UPT, URZ, URZ, URZ ;  /* 0x000000fffffff290 */ /* 0x000fe4000fffe0ff */
[----:B------:R-:W-:Y:S02]  /*4230*/  @P3 MOV R11, R20 ;  /* 0x00000014000b3202 */ /* 0x000fe40000000f00 */
[----:B------:R-:W-:Y:S01]  /*4240*/  @P3 LOP3.LUT R10, R21, 0xffff, RZ, 0xc0, !PT ;  /* 0x0000ffff150a3812 */ /* 0x000fe200078ec0ff */
[----:B--2---:R-:W-:Y:S06]  /*4250*/  @!P0 BRA `(.L_x_86) ;  /* 0x0000000000a48947 */ /* 0x004fec0003800000 */
[-C--:B-1----:R-:W-:Y:S01]  /*4260*/  IMAD.HI.U32 R0, R19, R7.reuse, RZ ;  /* 0x0000000713007227 */ /* 0x082fe200078e00ff */
[----:B------:R-:W-:Y:S02]  /*4270*/  ISETP.NE.AND P0, PT, R6, 0x1, PT ;  /* 0x000000010600780c */ /* 0x000fe40003f05270 */
[----:B------:R-:W-:Y:S01]  /*4280*/  ISETP.NE.AND P2, PT, R40, 0x1, PT ;  /* 0x000000012800780c */ /* 0x000fe20003f45270 */
[----:B---3--:R-:W-:Y:S01]  /*4290*/  IMAD.HI.U32 R9, R24, R16, RZ ;  /* 0x0000001018097227 */ /* 0x008fe200078e00ff */
[----:B------:R-:W-:Y:S02]  /*42a0*/  SHF.R.U32.HI R0, RZ, R18, R0 ;  /* 0x00000012ff007219 */ /* 0x000fe40000011600 */
[----:B------:R-:W-:Y:S01]  /*42b0*/  ISETP.NE.AND P4, PT, R3, 0x1, PT ;  /* 0x000000010300780c */ /* 0x000fe20003f85270 */
[----:B------:R-:W-:Y:S01]  /*42c0*/  IMAD.HI.U32 R13, R10, R7, RZ ;  /* 0x000000070a0d7227 */ /* 0x000fe200078e00ff */
[----:B------:R-:W-:Y:S02]  /*42d0*/  SHF.R.U32.HI R9, RZ, R17, R9 ;  /* 0x00000011ff097219 */ /* 0x000fe40000011609 */
[----:B------:R-:W-:Y:S01]  /*42e0*/  SEL R0, R19, R0, !P0 ;  /* 0x0000000013007207 */ /* 0x000fe20004000000 */
[----:B------:R-:W-:Y:S01]  /*42f0*/  IMAD.HI.U32 R12, R11, R16, RZ ;  /* 0x000000100b0c7227 */ /* 0x000fe200078e00ff */
[----:B------:R-:W-:Y:S03]  /*4300*/  SEL R9, R24, R9, !P4 ;  /* 0x0000000918097207 */ /* 0x000fe60006000000 */
[-C--:B------:R-:W-:Y:S01]  /*4310*/  IMAD.HI.U32 R8, R0, R4.reuse, RZ ;  /* 0x0000000400087227 */ /* 0x080fe200078e00ff */
[----:B------:R-:W-:Y:S03]  /*4320*/  SHF.R.U32.HI R12, RZ, R17, R12 ;  /* 0x00000011ff0c7219 */ /* 0x000fe6000001160c */
[----:B------:R-:W-:Y:S01]  /*4330*/  IMAD.HI.U32 R2, R9, R4, RZ ;  /* 0x0000000409027227 */ /* 0x000fe200078e00ff */
[-C--:B------:R-:W-:Y:S02]  /*4340*/  @P2 SHF.R.U32.HI R0, RZ, R5.reuse, R8 ;  /* 0x00000005ff002219 */ /* 0x080fe40000011608 */
[----:B------:R-:W-:Y:S02]  /*4350*/  SHF.R.U32.HI R8, RZ, R18, R13 ;  /* 0x00000012ff087219 */ /* 0x000fe4000001160d */
[----:B------:R-:W-:Y:S01]  /*4360*/  @P2 SHF.R.U32.HI R9, RZ, R5, R2 ;  /* 0x00000005ff092219 */ /* 0x000fe20000011602 */
[----:B------:R-:W-:Y:S01]  /*4370*/  IMAD R0, R40, R0, RZ ;  /* 0x0000000028007224 */ /* 0x000fe200078e02ff */
[----:B------:R-:W-:Y:S02]  /*4380*/  SEL R8, R10, R8, !P0 ;  /* 0x000000080a087207 */ /* 0x000fe40004000000 */
[----:B------:R-:W-:Y:S01]  /*4390*/  SEL R2, R11, R12, !P4 ;  /* 0x0000000c0b027207 */ /* 0x000fe20006000000 */
[----:B------:R-:W-:Y:S01]  /*43a0*/  IMAD R12, R40, R9, RZ ;  /* 0x00000009280c7224 */ /* 0x000fe200078e02ff */
[C---:B------:R-:W-:Y:S01]  /*43b0*/  ISETP.GE.AND P0, PT, R8.reuse, R0, PT ;  /* 0x000000000800720c */ /* 0x040fe20003f06270 */
[----:B------:R-:W-:Y:S03]  /*43c0*/  IMAD.HI.U32 R0, R8, R4, RZ ;  /* 0x0000000408007227 */ /* 0x000fe600078e00ff */
[----:B------:R-:W-:Y:S02]  /*43d0*/  ISETP.GE.OR P0, PT, R2, R12, P0 ;  /* 0x0000000c0200720c */ /* 0x000fe40000706670 */
[-C--:B------:R-:W-:Y:S04]  /*43e0*/  SHF.R.U32.HI R0, RZ, R5.reuse, R0 ;  /* 0x00000005ff007219 */ /* 0x080fe80000011600 */
[----:B------:R-:W-:Y:S05]  /*43f0*/  SEL R13, R8, R0, !P2 ;  /* 0x00000000080d7207 */ /* 0x000fea0005000000 */
[----:B------:R-:W-:Y:S02]  /*4400*/  IMAD.MOV R12, RZ, RZ, -R13 ;  /* 0x000000ffff0c7224 */ /* 0x000fe400078e0a0d */
[----:B------:R-:W-:Y:S04]  /*4410*/  @!P0 IMAD.HI.U32 R0, R2, R4, RZ ;  /* 0x0000000402008227 */ /* 0x000fe800078e00ff */
[----:B------:R-:W-:Y:S01]  /*4420*/  IMAD R12, R40, R12, R8 ;  /* 0x0000000c280c7224 */ /* 0x000fe200078e0208 */
[----:B------:R-:W-:Y:S04]  /*4430*/  @!P0 SHF.R.U32.HI R0, RZ, R5, R0 ;  /* 0x00000005ff008219 */ /* 0x000fe80000011600 */
[----:B------:R-:W-:Y:S04]  /*4440*/  @!P0 SEL R0, R2, R0, !P2 ;  /* 0x0000000002008207 */ /* 0x000fe80005000000 */
[----:B------:R-:W-:Y:S01]  /*4450*/  @!P0 IADD3 R13, PT, PT, R13, -R0, RZ ;  /* 0x800000000d0d8210 */ /* 0x000fe20007ffe0ff */
[----:B------:R-:W-:Y:S01]  /*4460*/  @!P0 IMAD R0, R9, R12, R0 ;  /* 0x0000000c09008224 */ /* 0x000fe200078e0200 */
[----:B------:R-:W-:Y:S01]  /*4470*/  IADD3 R9, PT, PT, -R8, RZ, RZ ;  /* 0x000000ff08097210 */ /* 0x000fe20007ffe1ff */
[--C-:B------:R-:W-:Y:S02]  /*4480*/  IMAD.MOV R12, RZ, RZ, -R2.reuse ;  /* 0x000000ffff0c7224 */ /* 0x100fe400078e0a02 */
[----:B------:R-:W-:Y:S02]  /*4490*/  @!P0 IMAD R8, R13, R40, R2 ;  /* 0x000000280d088224 */ /* 0x000fe400078e0202 */
[----:B------:R-:W-:Y:S02]  /*44a0*/  @!P0 IMAD.MOV.U32 R2, RZ, RZ, R0 ;  /* 0x000000ffff028224 */ /* 0x000fe400078e0000 */
[----:B------:R-:W-:Y:S02]  /*44b0*/  IMAD R11, R3, R12, R11 ;  /* 0x0000000c030b7224 */ /* 0x000fe400078e020b */
[----:B------:R-:W-:Y:S02]  /*44c0*/  IMAD R10, R6, R9, R10 ;  /* 0x00000009060a7224 */ /* 0x000fe400078e020a */
[----:B------:R-:W-:Y:S02]  /*44d0*/  IMAD R11, R2, R3, R11 ;  /* 0x00000003020b7224 */ /* 0x000fe400078e020b */
[----:B------:R-:W-:Y:S02]  /*44e0*/  IMAD R10, R8, R6, R10 ;  /* 0x00000006080a7224 */ /* 0x000fe400078e020a */
.L_x_86:
[----:B------:R-:W-:Y:S05]  /*44f0*/  BRA.U UP1, `(.L_x_87) ;  /* 0x0000000101107547 */ /* 0x000fea000b800000 */
[----:B------:R-:W-:Y:S04]  /*4500*/  MOV R2, UR7 ;  /* 0x0000000700027c02 */ /* 0x000fe80008000f00 */
[----:B------:R-:W-:Y:S04]  /*4510*/  SHF.L.U32 R2, R2, 0x1f, RZ ;  /* 0x0000001f02027819 */ /* 0x000fe800000006ff */
[----:B------:R-:W2:Y:S02]  /*4520*/  SYNCS.PHASECHK.TRANS64.TRYWAIT P0, [UR6+0x68], R2 ;  /* 0x00006802ff0075a7 */ /* 0x000ea40008001106 */
[----:B--2---:R-:W-:Y:S05]  /*4530*/  @!P0 BRA `(.L_x_88) ;  /* 0x0000003c003c8947 */ /* 0x004fea0003800000 */
.L_x_87:
[----:B------:R-:W-:Y:S02]  /*4540*/  R2UR UR11, R14 ;  /* 0x000000000e0b72ca */ /* 0x000fe400000e0000 */
[----:B------:R-:W-:Y:S02]  /*4550*/  R2UR UR10, R15 ;  /* 0x000000000f0a72ca */ /* 0x000fe400000e0000 */
[----:B------:R-:W-:Y:S04]  /*4560*/  ISETP.NE.U32.AND P2, PT, RZ, UR4, PT ;  /* 0x00000004ff007c0c */ /* 0x000fe8000bf45070 */
[----:B------:R-:W-:Y:S05]  /*4570*/  ISETP.NE.AND.EX P2, PT, RZ, UR5, PT, P2 ;  /* 0x00000005ff007c0c */ /* 0x000fea000bf45320 */
[----:B------:R-:W-:Y:S02]  /*4580*/  USHF.L.U32 UR11, UR11, 0x7, URZ ;  /* 0x000000070b0b7899 */ /* 0x000fe400080006ff */
[----:B------:R-:W-:Y:S01]  /*4590*/  USHF.L.U32 UR10, UR10, 0x6, URZ ;  /* 0x000000060a0a7899 */ /* 0x000fe200080006ff */
[----:B------:R-:W-:Y:S11]  /*45a0*/  BRA.U !UP4, `(.L_x_89) ;  /* 0x000000010c347547 */ /* 0x000ff6000b800000 */
[----:B------:R-:W-:Y:S01]  /*45b0*/  UPLOP3.LUT UP0, UPT, UPT, UPT, UP3, 0x80, 0x8 ;  /* 0x000000000008789c */ /* 0x000fe20003f0f030 */
[----:B--2---:R-:W-:Y:S02]  /*45c0*/  HFMA2 R0, -RZ, RZ, 0, 5.9604644775390625e-08 ;  /* 0x00000001ff007431 */ /* 0x004fe400000001ff */
[----:B------:R-:W-:Y:S03]  /*45d0*/  IMAD.MOV.U32 R92, RZ, RZ, 0x1 ;  /* 0x00000001ff5c7424 */ /* 0x000fe600078e00ff */
[----:B------:R-:W-:Y:S05]  /*45e0*/  PLOP3.LUT P0, PT, PT, PT, UP0, 0x80, 0x8 ;  /* 0x000000000008781c */ /* 0x000fea0003f0f008 */
[----:B------:R-:W2:Y:S01]  /*45f0*/  @UP0 LDCU.64 UR14, c[0x0][0x888] ;  /* 0x00011100ff0e07ac */ /* 0x000ea20008000a00 */
[----:B------:R-:W-:Y:S07]  /*4600*/  @UP0 UIMAD UR8, UR36, UR4, URZ ;  /* 0x00000004240802a4 */ /* 0x000fee000f8e02ff */
[----:B------:R-:W-:Y:S01]  /*4610*/  @!P0 PRMT R92, R0, 0x7610, R92 ;  /* 0x00007610005c8816 */ /* 0x000fe2000000005c */
[----:B--2---:R-:W-:Y:S03]  /*4620*/  @UP0 UIMAD.WIDE UR14, UR8, 0x4, UR14 ;  /* 0x00000004080e08a5 */ /* 0x004fe6000f8e020e */
[----:B------:R-:W2:Y:S03]  /*4630*/  @!UP0 LDCU UR8, c[0x0][0x880] ;  /* 0x00011000ff0887ac */ /* 0x000ea60008000800 */
[----:B------:R-:W-:Y:S01]  /*4640*/  IMAD.U32 R8, RZ, RZ, UR14 ;  /* 0x0000000eff087e24 */ /* 0x000fe2000f8e00ff */
[----:B------:R-:W-:Y:S05]  /*4650*/  MOV R9, UR15 ;  /* 0x0000000f00097c02 */ /* 0x000fea0008000f00 */
[----:B-----5:R4:W5:Y:S02]  /*4660*/  @P0 LDG.E R49, desc[UR46][R8.64] ;  /* 0x0000002e08310981 */ /* 0x020964000c1e1900 */
[----:B--2-4-:R-:W-:Y:S07]  /*4670*/  @!P0 IMAD.U32 R49, RZ, RZ, UR8 ;  /* 0x00000008ff318e24 */ /* 0x014fee000f8e00ff */
.L_x_89:
[----:B-----5:R-:W-:Y:S01]  /*4680*/  @!P2 FSETP.EQ.AND P0, PT, R49, RZ, PT ;  /* 0x000000ff3100a20b */ /* 0x020fe20003f02000 */
[----:B------:R-:W-:Y:S01]  /*4690*/  @!UPT UIADD3 URZ, UPT, UPT, URZ, URZ, URZ ;  /* 0x000000fffffff290 */ /* 0x000fe2000fffe0ff */
[----:B------:R-:W-:Y:S11]  /*46a0*/  @!P2 BRA `(.L_x_90) ;  /* 0x000000000014a947 */ /* 0x000ff60003800000 */
[----:B------:R-:W-:Y:S02]  /*46b0*/  LOP3.LUT P2, RZ, R92, 0xff, RZ, 0xc0, !PT ;  /* 0x000000ff5cff7812 */ /* 0x000fe4000784c0ff */
[----:B------:R-:W-:Y:S04]  /*46c0*/  PLOP3.LUT P0, PT, PT, PT, UP0, 0x80, 0x8 ;  /* 0x000000000008781c */ /* 0x000fe80003f0f008 */
[----:B------:R-:W-:Y:S07]  /*46d0*/  PLOP3.LUT P0, PT, P0, PT, PT, 0x8, 0x80 ;  /* 0x000000000080781c */ /* 0x000fee000070e170 */
[----:B------:R-:W-:Y:S11]  /*46e0*/  @P2 FSETP.EQ.AND P0, PT, R49, RZ, PT ;  /* 0x000000ff3100220b */ /* 0x000ff60003f02000 */
[----:B------:R-:W-:Y:S02]  /*46f0*/  @!UPT UIADD3 URZ, UPT, UPT, URZ, URZ, URZ ;  /* 0x000000fffffff290 */ /* 0x000fe4000fffe0ff */
.L_x_90:
[----:B------:R-:W-:Y:S01]  /*4700*/  ULEA UR15, UR13, UR6, 0x3 ;  /* 0x000000060d0f7291 */ /* 0x000fe2000f8e18ff */
[----:B------:R-:W-:Y:S02]  /*4710*/  SHF.L.U32 R9, R29, 0x1f, RZ ;  /* 0x0000001f1d097819 */ /* 0x000fe400000006ff */
[----:B------:R-:W-:Y:S04]  /*4720*/  ELECT P4, URZ, PT ;  /* 0x0000000000ff782f */ /* 0x000fe80003880000 */
[----:B------:R-:W-:Y:S02]  /*4730*/  PLOP3.LUT P4, PT, P0, P4, PT, 0xf2, 0x2f ;  /* 0x00000000002f781c */ /* 0x000fe40000789e72 */
[----:B------:R-:W4:Y:S11]  /*4740*/  SYNCS.PHASECHK.TRANS64.TRYWAIT P2, [UR15+0x48], R9 ;  /* 0x00004809ff0075a7 */ /* 0x000f36000804110f */
[----:B-1----:R-:W-:Y:S05]  /*4750*/  @!P4 IADD3 R8, P0, PT, R30, 0x580, RZ ;  /* 0x000005801e08c810 */ /* 0x002fea0007f1e0ff */
[----:B--2---:R-:W-:Y:S01]  /*4760*/  @!P4 IMAD.X R2, RZ, RZ, R31, P0 ;  /* 0x000000ffff02c224 */ /* 0x004fe200000e061f */
[----:B----4-:R-:W-:Y:S07]  /*4770*/  @!P2 BRA `(.L_x_91) ;  /* 0x0000003800c4a947 */ /* 0x010fee0003800000 */
.L_x_163:
[----:B------:R-:W2:Y:S01]  /*4780*/  LDC.64 R12, c[0x0][0xb18] ;  /* 0x0002c600ff0c7b82 */ /* 0x000ea20000000a00 */
[----:B------:R-:W-:Y:S01]  /*4790*/  @!P4 R2UR UR8, R2 ;  /* 0x000000000208c2ca */ /* 0x000fe200000e0000 */
[----:B------:R-:W-:Y:S01]  /*47a0*/  VOTEU.ALL UP2, P4 ;  /* 0x0000000000ff7886 */ /* 0x000fe20002040000 */
[----:B------:R-:W-:Y:S01]  /*47b0*/  @!P4 R2UR UR9, R8 ;  /* 0x000000000809c2ca */ /* 0x000fe200000e0000 */
[----:B------:R-:W-:Y:S01]  /*47c0*/  VOTEU.ALL UP1, P4 ;  /* 0x0000000000ff7886 */ /* 0x000fe20002020000 */
[----:B-1----:R-:W-:Y:S03]  /*47d0*/  @!P4 IMAD.MOV.U32 R0, RZ, RZ, 0x2000 ;  /* 0x00002000ff00c424 */ /* 0x002fe600078e00ff */
[----:B------:R-:W1:Y:S01]  /*47e0*/  @!P1 LDC R2, c[0x0][0xb0c] ;  /* 0x0002c300ff029b82 */ /* 0x000e620000000800 */
[----:B------:R-:W-:Y:S01]  /*47f0*/  UMOV UR20, 0x0 ;  /* 0x0000000000147882 */ /* 0x000fe20000000000 */
[----:B------:R-:W-:Y:S01]  /*4800*/  UMOV UR21, 0x10000000 ;  /* 0x1000000000157882 */ /* 0x000fe20000000000 */
[----:B------:R-:W-:Y:S01]  /*4810*/  UMOV UR12, UR36 ;  /* 0x00000024000c7c82 */ /* 0x000fe20008000000 */
[----:B------:R-:W-:Y:S01]  /*4820*/  UIADD3 UR14, UPT, UPT, UR13, 0x1, URZ ;  /* 0x000000010d0e7890 */ /* 0x000fe2000fffe0ff */
[----:B------:R-:W-:Y:S01]  /*4830*/  @P3 SHF.R.U32.HI R26, RZ, 0x10, R21 ;  /* 0x00000010ff1a3819 */ /* 0x000fe20000011615 */
[----:B------:R-:W-:Y:S02]  /*4840*/  VIADD R28, R28, 0x1 ;  /* 0x000000011c1c7836 */ /* 0x000fe40000000000 */
[----:B------:R-:W-:Y:S01]  /*4850*/  IMAD.U32 R9, RZ, RZ, UR8 ;  /* 0x00000008ff097e24 */ /* 0x000fe2000f8e00ff */
[----:B------:R-:W-:Y:S01]  /*4860*/  @!UP2 ULEA UR8, UR13, UR6, 0xd ;  /* 0x000000060d08a291 */ /* 0x000fe2000f8e68ff */
[----:B------:R-:W-:Y:S01]  /*4870*/  IMAD.U32 R8, RZ, RZ, UR9 ;  /* 0x00000009ff087e24 */ /* 0x000fe2000f8e00ff */
[----:B------:R-:W-:Y:S02]  /*4880*/  UIADD3 UR9, UPT, UPT, UR15, 0x30, URZ ;  /* 0x000000300f097890 */ /* 0x000fe4000fffe0ff */
[----:B------:R-:W-:Y:S01]  /*4890*/  @!P4 R2UR UR19, R9 ;  /* 0x000000000913c2ca */ /* 0x000fe200000e0000 */
[----:B------:R-:W-:Y:S01]  /*48a0*/  @!UP2 UIADD3 UR8, UPT, UPT, UR8, 0x200, URZ ;  /* 0x000002000808a890 */ /* 0x000fe2000fffe0ff */
[----:B------:R-:W-:Y:S01]  /*48b0*/  @!P4 R2UR UR18, R8 ;  /* 0x000000000812c2ca */ /* 0x000fe200000e0000 */
[----:B------:R-:W-:Y:S01]  /*48c0*/  UISETP.NE.AND UP5, UPT, UR14, 0x3, UPT ;  /* 0x000000030e00788c */ /* 0x000fe2000bfa5270 */
[----:B------:R-:W4:Y:S01]  /*48d0*/  LDC.64 R8, c[0x0][0xb10] ;  /* 0x0002c400ff087b82 */ /* 0x000f220000000a00 */
[----:B------:R-:W-:Y:S02]  /*48e0*/  UPRMT UR16, UR37, 0x654, UR9 ;  /* 0x0000065425107896 */ /* 0x000fe40008000009 */
[----:B------:R-:W-:Y:S02]  /*48f0*/  USEL UR17, URZ, 0x1, UP5 ;  /* 0x00000001ff117887 */ /* 0x000fe4000a800000 */
[----:B------:R-:W-:Y:S04]  /*4900*/  USEL UR14, UR14, URZ, UP5 ;  /* 0x000000ff0e0e7287 */ /* 0x000fe8000a800000 */
[----:B------:R-:W-:Y:S01]  /*4910*/  ULEA UR13, UR14, UR6, 0x3 ;  /* 0x000000060e0d7291 */ /* 0x000fe2000f8e18ff */
[----:B------:R-:W-:Y:S01]  /*4920*/  LOP3.LUT R29, R29, UR17, RZ, 0x3c, !PT ;  /* 0x000000111d1d7c12 */ /* 0x000fe2000f8e3cff */
[----:B------:R1:W-:Y:S01]  /*4930*/  @!UP1 UTMALDG.3D [UR8], [UR18], desc[UR20] ;  /* 0x00001408120095b4 */ /* 0x0003e20008011000 */
[----:B------:R5:W-:Y:S02]  /*4940*/  @!P4 SYNCS.ARRIVE.TRANS64.RED.A0TR RZ, [UR15+0x30], R0 ;  /* 0x00003000ffffc9a7 */ /* 0x000be4000830040f */
[----:B------:R-:W-:Y:S01]  /*4950*/  SHF.L.U32 R14, R29, 0x1f, RZ ;  /* 0x0000001f1d0e7819 */ /* 0x000fe200000006ff */
[C---:B----4-:R-:W-:Y:S01]  /*4960*/  @!P1 IMAD.HI.U32 R8, R11.reuse, R8, RZ ;  /* 0x000000080b089227 */ /* 0x050fe200078e00ff */
[----:B--2---:R-:W-:Y:S02]  /*4970*/  @!P1 ISETP.NE.AND P0, PT, R12, 0x1, PT ;  /* 0x000000010c00980c */ /* 0x004fe40003f05270 */
[----:B-1----:R-:W-:Y:S01]  /*4980*/  @!P1 ISETP.NE.AND P2, PT, R2, 0x1, PT ;  /* 0x000000010200980c */ /* 0x002fe20003f45270 */
[----:B------:R-:W-:Y:S01]  /*4990*/  SYNCS.ARRIVE.TRANS64.RED.A1T0 RZ, [UR16], RZ ;  /* 0x000000ffffff79a7 */ /* 0x000fe20008100410 */
[C---:B------:R-:W-:Y:S01]  /*49a0*/  @!P1 IMAD.HI.U32 R13, R10.reuse, R13, RZ ;  /* 0x0000000d0a0d9227 */ /* 0x040fe200078e00ff */
[----:B------:R-:W-:Y:S04]  /*49b0*/  @!P1 SHF.R.U32.HI R8, RZ, R9, R8 ;  /* 0x00000009ff089219 */ /* 0x000fe80000011608 */
[----:B------:R-:W-:Y:S01]  /*49c0*/  @!P1 SEL R8, R11, R8, !P2 ;  /* 0x000000080b089207 */ /* 0x000fe20005000000 */
[----:B------:R-:W1:Y:S01]  /*49d0*/  SYNCS.PHASECHK.TRANS64.TRYWAIT P5, [UR13+0x48], R14 ;  /* 0x0000480eff0075a7 */ /* 0x000e6200080a110d */
[----:B-----5:R-:W2:Y:S02]  /*49e0*/  @!P1 LDC R0, c[0x0][0xb20] ;  /* 0x0002c800ff009b82 */ /* 0x020ea40000000800 */
[----:B--2---:R-:W-:Y:S04]  /*49f0*/  @!P1 SHF.R.U32.HI R0, RZ, R0, R13 ;  /* 0x00000000ff009219 */ /* 0x004fe8000001160d */
[----:B------:R-:W-:Y:S05]  /*4a00*/  @!P1 SEL R9, R10, R0, !P0 ;  /* 0x000000000a099207 */ /* 0x000fea0004000000 */
[----:B------:R-:W-:Y:S02]  /*4a10*/  @!P1 IMAD.IADD R0, R9, 0x1, -R8 ;  /* 0x0000000109009824 */ /* 0x000fe400078e0a08 */
[----:B------:R-:W-:Y:S02]  /*4a20*/  @!P1 IMAD.IADD R8, R8, 0x1, -R9 ;  /* 0x0000000108089824 */ /* 0x000fe400078e0a09 */
[----:B------:R-:W-:Y:S02]  /*4a30*/  @!P1 IMAD R11, R0, R2, R11 ;  /* 0x00000002000b9224 */ /* 0x000fe400078e020b */
[----:B------:R-:W-:Y:S01]  /*4a40*/  @!P1 IMAD R10, R8, R12, R10 ;  /* 0x0000000c080a9224 */ /* 0x000fe200078e020a */
[----:B-1----:R-:W-:Y:S06]  /*4a50*/  @!P5 BRA `(.L_x_92) ;  /* 0x000000380024d947 */ /* 0x002fec0003800000 */
.L_x_165:
[----:B------:R-:W-:Y:S01]  /*4a60*/  @!P4 IADD3 R2, P0, PT, R30, 0x580, RZ ;  /* 0x000005801e02c810 */ /* 0x000fe20007f1e0ff */
[----:B------:R-:W-:Y:S01]  /*4a70*/  UMOV UR18, 0x0 ;  /* 0x0000000000127882 */ /* 0x000fe20000000000 */
[----:B------:R-:W-:Y:S01]  /*4a80*/  UMOV UR19, 0x10000000 ;  /* 0x1000000000137882 */ /* 0x000fe20000000000 */
[----:B------:R-:W-:Y:S01]  /*4a90*/  VOTEU.ALL UP1, P4 ;  /* 0x0000000000ff7886 */ /* 0x000fe20002020000 */
[----:B------:R-:W-:Y:S01]  /*4aa0*/  @!P4 R2UR UR9, R2 ;  /* 0x000000000209c2ca */ /* 0x000fe200000e0000 */
[----:B-1----:R-:W-:Y:S01]  /*4ab0*/  @!P4 IMAD.X R0, RZ, RZ, R31, P0 ;  /* 0x000000ffff00c224 */ /* 0x002fe200000e061f */
[----:B------:R-:W-:Y:S01]  /*4ac0*/  UMOV UR12, UR36 ;  /* 0x00000024000c7c82 */ /* 0x000fe20008000000 */
[----:B------:R-:W-:Y:S01]  /*4ad0*/  @P3 R2UR UR36, R26 ;  /* 0x000000001a2432ca */ /* 0x000fe200000e0000 */
[----:B------:R-:W-:Y:S01]  /*4ae0*/  @!UP1 ULEA UR15, UR14, UR6, 0xd ;  /* 0x000000060e0f9291 */ /* 0x000fe2000f8e68ff */
[----:B------:R-:W-:Y:S01]  /*4af0*/  ISETP.NE.AND P0, PT, R28, 0x2, PT ;  /* 0x000000021c00780c */ /* 0x000fe20003f05270 */
[----:B------:R-:W-:Y:S01]  /*4b00*/  @!UP1 UIADD3 UR10, UPT, UPT, UR10, 0x20, URZ ;  /* 0x000000200a0a9890 */ /* 0x000fe2000fffe0ff */
[----:B------:R-:W-:Y:S01]  /*4b10*/  @!P4 R2UR UR8, R0 ;  /* 0x000000000008c2ca */ /* 0x000fe200000e0000 */
[----:B------:R-:W-:Y:S01]  /*4b20*/  IMAD.IADD R15, R10, 0x1, R90 ;  /* 0x000000010a0f7824 */ /* 0x000fe200078e025a */
[----:B------:R-:W-:Y:S01]  /*4b30*/  SEL R0, RZ, 0x1, P0 ;  /* 0x00000001ff007807 */ /* 0x000fe20000000000 */
[----:B------:R-:W-:Y:S01]  /*4b40*/  IMAD.IADD R14, R11, 0x1, R91 ;  /* 0x000000010b0e7824 */ /* 0x000fe200078e025b */
[----:B------:R-:W-:Y:S02]  /*4b50*/  SEL R28, R28, RZ, P0 ;  /* 0x000000ff1c1c7207 */ /* 0x000fe40000000000 */
[----:B------:R-:W-:Y:S01]  /*4b60*/  IMAD.U32 R8, RZ, RZ, UR9 ;  /* 0x00000009ff087e24 */ /* 0x000fe2000f8e00ff */
[----:B------:R-:W-:Y:S01]  /*4b70*/  UIADD3 UR9, UPT, UPT, UR13, 0x30, URZ ;  /* 0x000000300d097890 */ /* 0x000fe2000fffe0ff */
[----:B------:R-:W-:Y:S03]  /*4b80*/  LOP3.LUT R27, R27, R0, RZ, 0x3c, !PT ;  /* 0x000000001b1b7212 */ /* 0x000fe600078e3cff */
[----:B------:R-:W-:Y:S02]  /*4b90*/  @!P4 R2UR UR16, R8 ;  /* 0x000000000810c2ca */ /* 0x000fe400000e0000 */
[----:B------:R-:W-:Y:S01]  /*4ba0*/  IMAD.U32 R9, RZ, RZ, UR8 ;  /* 0x00000008ff097e24 */ /* 0x000fe2000f8e00ff */
[----:B------:R-:W-:Y:S01]  /*4bb0*/  @!UP1 UIADD3 UR8, UPT, UPT, UR15, 0x200, URZ ;  /* 0x000002000f089890 */ /* 0x000fe2000fffe0ff */
[----:B------:R-:W-:Y:S01]  /*4bc0*/  VOTEU.ALL UP1, P4 ;  /* 0x0000000000ff7886 */ /* 0x000fe20002020000 */
[----:B------:R-:W-:Y:S02]  /*4bd0*/  UPRMT UR15, UR37, 0x654, UR9 ;  /* 0x00000654250f7896 */ /* 0x000fe40008000009 */
[----:B------:R-:W-:Y:S11]  /*4be0*/  @!P4 R2UR UR17, R9 ;  /* 0x000000000911c2ca */ /* 0x000ff600000e0000 */
[----:B------:R-:W-:Y:S02]  /*4bf0*/  @!UPT UIADD3 URZ, UPT, UPT, URZ, URZ, URZ ;  /* 0x000000fffffff290 */ /* 0x000fe4000fffe0ff */
[----:B------:R2:W-:Y:S01]  /*4c00*/  @!UP1 UTMALDG.3D [UR8], [UR16], desc[UR18] ;  /* 0x00001208100095b4 */ /* 0x0005e20008011000 */
[----:B------:R2:W-:Y:S01]  /*4c10*/  @!P4 SYNCS.ARRIVE.TRANS64.RED.A0TR RZ, [UR13+0x30], R25 ;  /* 0x00003019ffffc9a7 */ /* 0x0005e2000830040d */
[----:B------:R-:W-:Y:S04]  /*4c20*/  UIADD3 UR13, UPT, UPT, UR14, 0x1, URZ ;  /* 0x000000010e0d7890 */ /* 0x000fe8000fffe0ff */
[----:B------:R-:W-:Y:S04]  /*4c30*/  UISETP.NE.AND UP1, UPT, UR13, 0x3, UPT ;  /* 0x000000030d00788c */ /* 0x000fe8000bf25270 */
[----:B------:R-:W-:Y:S02]  /*4c40*/  USEL UR14, URZ, 0x1, UP1 ;  /* 0x00000001ff0e7887 */ /* 0x000fe40008800000 */
[----:B------:R-:W-:Y:S02]  /*4c50*/  USEL UR13, UR13, URZ, UP1 ;  /* 0x000000ff0d0d7287 */ /* 0x000fe40008800000 */
[----:B------:R-:W-:Y:S02]  /*4c60*/  UPLOP3.LUT UP1, UPT, UPT, UPT, UPT, 0x80, 0x8 ;  /* 0x000000000008789c */ /* 0x000fe40003f2f070 */
[----:B------:R-:W-:Y:S01]  /*4c70*/  LOP3.LUT R29, R29, UR14, RZ, 0x3c, !PT ;  /* 0x0000000e1d1d7c12 */ /* 0x000fe2000f8e3cff */
[----:B------:R-:W-:Y:S01]  /*4c80*/  SYNCS.ARRIVE.TRANS64.RED.A1T0 RZ, [UR15], RZ ;  /* 0x000000ffffff79a7 */ /* 0x000fe2000810040f */
[----:B------:R-:W-:Y:S07]  /*4c90*/  @P3 BRA `(.L_x_93) ;  /* 0xfffffff4001c3947 */ /* 0x000fee000383ffff */
[----:B------:R-:W-:Y:S01]  /*4ca0*/  UIADD3 UR6, UPT, UPT, UR6, 0x48, URZ ;  /* 0x0000004806067890 */ /* 0x000fe2000fffe0ff */
[----:B------:R-:W-:-:S03]  /*4cb0*/  SHF.L.U32 R2, R29, 0x1f, RZ ;  /* 0x0000001f1d027819 */ /* 0x000fc600000006ff */
[----:B------:R-:W-:-:S09]  /*4cc0*/  ULEA UR4, UR13, UR6, 0x3 ;  /* 0x000000060d047291 */ /* 0x000fd2000f8e18ff */
[----:B------:R-:W1:Y:S02]  /*4cd0*/  SYNCS.PHASECHK.TRANS64.TRYWAIT P0, [UR4], R2 ;  /* 0x00000002ff0075a7 */ /* 0x000e640008001104 */
[----:B-1----:R-:W-:Y:S05]  /*4ce0*/  @!P0 BRA `(.L_x_94) ;  /* 0x0000003400988947 */ /* 0x002fea0003800000 */
.L_x_167:
        /* <DEDUP_REMOVED lines=9> */
.L_x_169:
[----:B------:R-:W-:-:S04]  /*4d80*/  UIADD3 UR5, UPT, UPT, UR5, 0x1, URZ ;  /* 0x0000000105057890 */ /* 0x000fc8000fffe0ff */
[----:B------:R-:W-:-:S04]  /*4d90*/  UISETP.NE.AND UP0, UPT, UR5, 0x3, UPT ;  /* 0x000000030500788c */ /* 0x000fc8000bf05270 */
[----:B------:R-:W-:Y:S02]  /*4da0*/  USEL UR4, URZ, 0x1, UP0 ;  /* 0x00000001ff047887 */ /* 0x000fe40008000000 */
[----:B------:R-:W-:-:S04]  /*4db0*/  USEL UR5, UR5, URZ, UP0 ;  /* 0x000000ff05057287 */ /* 0x000fc80008000000 */
[----:B------:R-:W-:Y:S01]  /*4dc0*/  ULEA UR5, UR5, UR6, 0x3 ;  /* 0x0000000605057291 */ /* 0x000fe2000f8e18ff */
[----:B-1----:R-:W-:-:S04]  /*4dd0*/  LOP3.LUT R2, R29, UR4, RZ, 0x3c, !PT ;  /* 0x000000041d027c12 */ /* 0x002fc8000f8e3cff */
[----:B------:R-:W-:Y:S01]  /*4de0*/  SHF.L.U32 R2, R2, 0x1f, RZ ;  /* 0x0000001f02027819 */ /* 0x000fe200000006ff */
[----:B------:R-:W-:-:S07]  /*4df0*/  IMAD.U32 R0, RZ, RZ, UR5 ;  /* 0x00000005ff007e24 */ /* 0x000fce000f8e00ff */
.L_x_96:
[----:B-1----:R1:W4:Y:S02]  /*4e00*/  SYNCS.PHASECHK.TRANS64.TRYWAIT P0, [R0+URZ], R2 ;  /* 0x00000002000075a7 */ /* 0x00232400080011ff */
[----:B----4-:R-:W-:Y:S05]  /*4e10*/  @!P0 NANOSLEEP.SYNCS 0x989680 ;  /* 0x009896800000895d */ /* 0x010fea0003900000 */
[----:B------:R-:W4:Y:S02]  /*4e20*/  @!P0 SYNCS.PHASECHK.TRANS64 P0, [R0+URZ], R2 ;  /* 0x00000002000085a7 */ /* 0x000f2400080010ff */
[----:B--2-4-:R-:W-:Y:S05]  /*4e30*/  @P0 EXIT ;  /* 0x000000000000094d */ /* 0x014fea0003800000 */
[----:B------:R-:W-:Y:S05]  /*4e40*/  BRA `(.L_x_96) ;  /* 0xfffffffc00ec7947 */ /* 0x000fea000383ffff */
.L_x_84:
[----:B------:R-:W-:-:S06]  /*4e50*/  UISETP.GE.AND UP1, UPT, UR10, 0x4, UPT ;  /* 0x000000040a00788c */ /* 0x000fcc000bf26270 */
[----:B------:R-:W-:-:S13]  /*4e60*/  PLOP3.LUT P0, PT, PT, PT, UP1, 0x80, 0x8 ;  /* 0x000000000008781c */ /* 0x000fda0003f0f018 */
[----:B------:R-:W-:Y:S05]  /*4e70*/  @!P0 EXIT ;  /* 0x000000000000894d */ /* 0x000fea0003800000 */
[----:B------:R-:W-:Y:S01]  /*4e80*/  BAR.SYNC.DEFER_BLOCKING 0x6, 0xa0 ;  /* 0x0182800000007b1d */ /* 0x000fe20000010000 */
[C---:B------:R-:W-:Y:S01]  /*4e90*/  IMAD.SHL.U32 R2, R97.reuse, 0x20, RZ ;  /* 0x0000002061027824 */ /* 0x040fe200078e00ff */
[C---:B------:R-:W-:Y:S01]  /*4ea0*/  LOP3.LUT R98, R97.reuse, 0x2, RZ, 0xc0, !PT ;  /* 0x0000000261627812 */ /* 0x040fe200078ec0ff */
[C---:B------:R-:W-:Y:S01]  /*4eb0*/  IMAD.SHL.U32 R103, R97.reuse, 0x4, RZ ;  /* 0x0000000461677824 */ /* 0x040fe200078e00ff */
[C---:B------:R-:W-:Y:S01]  /*4ec0*/  LOP3.LUT R104, R97.reuse, 0x60, RZ, 0xc0, !PT ;  /* 0x0000006061687812 */ /* 0x040fe200078ec0ff */
[C---:B------:R-:W-:Y:S01]  /*4ed0*/  IMAD.U32 R46, R97.reuse, 0x10000, RZ ;  /* 0x00010000612e7824 */ /* 0x040fe200078e00ff */
[----:B------:R-:W-:Y:S02]  /*4ee0*/  UMOV UR48, 0x400 ;  /* 0x0000040000307882 */ /* 0x000fe40000000000 */
[----:B------:R-:W1:Y:S01]  /*4ef0*/  LDC R95, c[0x0][0x370] ;  /* 0x0000dc00ff5f7b82 */ /* 0x000e620000000800 */
[----:B------:R-:W-:Y:S01]  /*4f00*/  ULEA UR48, UR37, UR48, 0x18 ;  /* 0x0000003025307291 */ /* 0x000fe2000f8ec0ff */
[----:B------:R-:W-:Y:S01]  /*4f10*/  LOP3.LUT R3, R2, 0xc0, RZ, 0xc0, !PT ;  /* 0x000000c002037812 */ /* 0x000fe200078ec0ff */
[----:B------:R-:W-:Y:S01]  /*4f20*/  IMAD.MOV.U32 R45, RZ, RZ, RZ ;  /* 0x000000ffff2d7224 */ /* 0x000fe200078e00ff */
[----:B------:R-:W-:Y:S01]  /*4f30*/  LOP3.LUT R97, R97, 0x4, RZ, 0xc0, !PT ;  /* 0x0000000461617812 */ /* 0x000fe200078ec0ff */
[----:B------:R-:W-:Y:S01]  /*4f40*/  UIADD3 UR52, UPT, UPT, UR48, 0x200, URZ ;  /* 0x0000020030347890 */ /* 0x000fe2000fffe0ff */
[----:B------:R-:W-:-:S02]  /*4f50*/  LOP3.LUT R103, R3, 0x18, R103, 0xf8, !PT ;  /* 0x0000001803677812 */ /* 0x000fc400078ef867 */
[----:B------:R-:W-:Y:S01]  /*4f60*/  CS2R R100, SRZ ;  /* 0x0000000000647805 */ /* 0x000fe2000001ff00 */
[----:B------:R-:W2:Y:S01]  /*4f70*/  LDC R42, c[0x0][0xb0c] ;  /* 0x0002c300ff2a7b82 */ /* 0x000ea20000000800 */
[----:B------:R-:W-:Y:S01]  /*4f80*/  LOP3.LUT R46, R46, 0x600000, RZ, 0xc0, !PT ;  /* 0x006000002e2e7812 */ /* 0x000fe200078ec0ff */
[----:B------:R-:W-:Y:S01]  /*4f90*/  IMAD.MOV.U32 R108, RZ, RZ, RZ ;  /* 0x000000ffff6c7224 */ /* 0x000fe200078e00ff */
[----:B------:R-:W-:Y:S01]  /*4fa0*/  IADD3 R102, PT, PT, -R97, 0x2, RZ ;  /* 0x0000000261667810 */ /* 0x000fe20007ffe1ff */
[----:B------:R-:W-:Y:S01]  /*4fb0*/  IMAD.MOV R98, RZ, RZ, -R98 ;  /* 0x000000ffff627224 */ /* 0x000fe200078e0a62 */
[----:B------:R-:W-:Y:S01]  /*4fc0*/  LOP3.LUT R103, R103, 0xf20, R2, 0xf8, !PT ;  /* 0x00000f2067677812 */ /* 0x000fe200078ef802 */
[----:B------:R-:W-:Y:S01]  /*4fd0*/  IMAD.MOV R97, RZ, RZ, -R97 ;  /* 0x000000ffff617224 */ /* 0x000fe200078e0a61 */
[----:B------:R-:W3:Y:S01]  /*4fe0*/  LDCU.64 UR54, c[0x0][0x348] ;  /* 0x00006900ff3677ac */ /* 0x000ee20008000a00 */
[----:B------:R-:W4:Y:S01]  /*4ff0*/  LDC R93, c[0x0][0xb20] ;  /* 0x0002c800ff5d7b82 */ /* 0x000f220000000800 */
[----:B------:R-:W3:Y:S01]  /*5000*/  LDS R0, [UR48+0x120] ;  /* 0x00012030ff007984 */ /* 0x000ee20008000800 */
[----:B------:R-:W-:Y:S01]  /*5010*/  IMAD.SHL.U32 R102, R102, 0x10, RZ ;  /* 0x0000001066667824 */ /* 0x000fe200078e00ff */
[----:B------:R-:W-:Y:S01]  /*5020*/  LEA R103, R103, UR52, 0x1 ;  /* 0x0000003467677c11 */ /* 0x000fe2000f8e08ff */
[----:B------:R-:W-:Y:S01]  /*5030*/  UMOV UR51, 0x1 ;  /* 0x0000000100337882 */ /* 0x000fe20000000000 */
[----:B------:R-:W-:Y:S01]  /*5040*/  UMOV UR56, URZ ;  /* 0x000000ff00387c82 */ /* 0x000fe20008000000 */
[----:B------:R-:W1:Y:S02]  /*5050*/  LDCU.64 UR38, c[0x0][0x888] ;  /* 0x00011100ff2677ac */ /* 0x000e640008000a00 */
[----:B------:R-:W1:Y:S01]  /*5060*/  LDC R41, c[0x0][0xb30] ;  /* 0x0002cc00ff297b82 */ /* 0x000e620000000800 */
[----:B------:R-:W1:Y:S01]  /*5070*/  LDCU.64 UR44, c[0x0][0x890] ;  /* 0x00011200ff2c77ac */ /* 0x000e620008000a00 */
[----:B------:R-:W-:Y:S01]  /*5080*/  UMOV UR50, URZ ;  /* 0x000000ff00327c82 */ /* 0x000fe20008000000 */
[----:B------:R-:W-:-:S05]  /*5090*/  UMOV UR49, URZ ;  /* 0x000000ff00317c82 */ /* 0x000fca0008000000 */
[----:B------:R-:W1:Y:S08]  /*50a0*/  LDC.64 R88, c[0x0][0xb10] ;  /* 0x0002c400ff587b82 */ /* 0x000e700000000a00 */
[----:B------:R-:W1:Y:S08]  /*50b0*/  LDC.64 R38, c[0x0][0xb18] ;  /* 0x0002c600ff267b82 */ /* 0x000e700000000a00 */
[----:B------:R-:W1:Y:S08]  /*50c0*/  LDC.64 R36, c[0x0][0xb28] ;  /* 0x0002ca00ff247b82 */ /* 0x000e700000000a00 */
[----:B------:R-:W1:Y:S01]  /*50d0*/  LDC.64 R86, c[0x0][0x8b0] ;  /* 0x00022c00ff567b82 */ /* 0x000e620000000a00 */
[----:B---3--:R-:W-:-:S07]  /*50e0*/  IMAD.IADD R46, R0, 0x1, R46 ;  /* 0x00000001002e7824 */ /* 0x008fce00078e022e */
[----:B------:R-:W3:Y:S08]  /*50f0*/  LDC.64 R84, c[0x0][0x8a8] ;  /* 0x00022a00ff547b82 */ /* 0x000ef00000000a00 */
[----:B--2-4-:R-:W1:Y:S02]  /*5100*/  LDC R94, c[0x0][0x374] ;  /* 0x0000dd00ff5e7b82 */ /* 0x014e640000000800 */
.L_x_127:
[----:B------:R-:W-:Y:S02]  /*5110*/  LEA R0, R108, UR48, 0x3 ;  /* 0x000000306c007c11 */ /* 0x000fe4000f8e18ff */
[----:B------:R-:W-:Y:S02]  /*5120*/  SHF.L.U32 R2, R100, 0x1f, RZ ;  /* 0x0000001f64027819 */ /* 0x000fe400000006ff */
[----:B------:R-:W-:Y:S02]  /*5130*/  LEA R16, R108, UR48, 0x4 ;  /* 0x000000306c107c11 */ /* 0x000fe4000f8e20ff */
[----:B------:R-:W2:Y:S02]  /*5140*/  SYNCS.PHASECHK.TRANS64.TRYWAIT P0, [R0+URZ+0x70], R2 ;  /* 0x00007002000075a7 */ /* 0x000ea400080011ff */
[----:B--2---:R-:W-:Y:S05]  /*5150*/  @!P0 BRA `(.L_x_97) ;  /* 0x0000003000ac8947 */ /* 0x004fea0003800000 */
.L_x_170:
[----:B------:R-:W4:Y:S01]  /*5160*/  LDC.64 R10, c[0x0][0xb10] ;  /* 0x0002c400ff0a7b82 */ /* 0x000f220000000a00 */
[----:B------:R-:W3:Y:S01]  /*5170*/  LDS.128 R16, [R16+0x100] ;  /* 0x0001000010107984 */ /* 0x000ee20000000c00 */
[----:B-1----:R-:W-:Y:S01]  /*5180*/  ISETP.NE.AND P1, PT, R41, 0x1, PT ;  /* 0x000000012900780c */ /* 0x002fe20003f25270 */
[----:B--2---:R-:W-:Y:S01]  /*5190*/  VIADD R0, R0, 0x80 ;  /* 0x0000008000007836 */ /* 0x004fe20000000000 */
[----:B------:R-:W-:Y:S04]  /*51a0*/  ISETP.GE.AND P0, PT, R40, 0x1, PT ;  /* 0x000000012800780c */ /* 0x000fe80003f06270 */
[----:B------:R-:W1:Y:S01]  /*51b0*/  LDC.64 R8, c[0x0][0xb18] ;  /* 0x0002c600ff087b82 */ /* 0x000e620000000a00 */
[----:B------:R-:W-:Y:S01]  /*51c0*/  PRMT R0, RZ, 0x654, R0 ;  /* 0x00000654ff007816 */ /* 0x000fe20000000000 */
[----:B------:R-:W-:Y:S01]  /*51d0*/  @!PT LDS RZ, [RZ] ;  /* 0x00000000fffff984 */ /* 0x000fe20000000800 */
[----:B------:R-:W-:Y:S01]  /*51e0*/  @!PT LDS RZ, [RZ] ;  /* 0x00000000fffff984 */ /* 0x000fe20000000800 */
[----:B------:R-:W-:Y:S01]  /*51f0*/  @!PT LDS RZ, [RZ] ;  /* 0x00000000fffff984 */ /* 0x000fe20000000800 */
[----:B------:R-:W-:Y:S01]  /*5200*/  @!PT LDS RZ, [RZ] ;  /* 0x00000000fffff984 */ /* 0x000fe20000000800 */
[----:B------:R2:W-:Y:S06]  /*5210*/  MEMBAR.ALL.CTA ;  /* 0x0000000000007992 */ /* 0x0005ec0000008000 */
[----:B--2---:R-:W2:Y:S01]  /*5220*/  FENCE.VIEW.ASYNC.S ;  /* 0x00000000000073c6 */ /* 0x004ea20000000000 */
[----:B------:R-:W1:Y:S08]  /*5230*/  @!P1 LDC R12, c[0x0][0xb20] ;  /* 0x0002c800ff0c9b82 */ /* 0x000e700000000800 */
[----:B------:R-:W1:Y:S01]  /*5240*/  @!P1 LDC R7, c[0x0][0xb0c] ;  /* 0x0002c300ff079b82 */ /* 0x000e620000000800 */
[----:B--2---:R2:W-:Y:S01]  /*5250*/  SYNCS.ARRIVE.TRANS64.RED.A1T0 RZ, [R0+URZ], RZ ;  /* 0x000000ff00ff79a7 */ /* 0x0045e200081004ff */
[----:B---3--:R-:W-:Y:S04]  /*5260*/  LOP3.LUT P4, RZ, R18, 0x1, RZ, 0xc0, !PT ;  /* 0x0000000112ff7812 */ /* 0x008fe8000788c0ff */
[----:B------:R-:W-:Y:S09]  /*5270*/  P2R R105, PR, RZ, 0x10 ;  /* 0x00000010ff697803 */ /* 0x000ff20000000000 */
[----:B------:R-:W-:Y:S02]  /*5280*/  @P4 MOV R44, R16 ;  /* 0x00000010002c4202 */ /* 0x000fe40000000f00 */
[----:B------:R-:W-:Y:S01]  /*5290*/  @P4 LOP3.LUT R43, R17, 0xffff, RZ, 0xc0, !PT ;  /* 0x0000ffff112b4812 */ /* 0x000fe200078ec0ff */
[----:B--2-4-:R-:W-:Y:S06]  /*52a0*/  @!P0 BRA `(.L_x_98) ;  /* 0x0000000000a48947 */ /* 0x014fec0003800000 */
[----:B------:R-:W-:Y:S01]  /*52b0*/  IMAD.HI.U32 R0, R94, R39, RZ ;  /* 0x000000275e007227 */ /* 0x000fe200078e00ff */
[----:B------:R-:W-:Y:S02]  /*52c0*/  ISETP.NE.AND P0, PT, R38, 0x1, PT ;  /* 0x000000012600780c */ /* 0x000fe40003f05270 */
[----:B------:R-:W-:Y:S01]  /*52d0*/  ISETP.NE.AND P2, PT, R40, 0x1, PT ;  /* 0x000000012800780c */ /* 0x000fe20003f45270 */
[----:B------:R-:W-:Y:S01]  /*52e0*/  IMAD.HI.U32 R4, R95, R88, RZ ;  /* 0x000000585f047227 */ /* 0x000fe200078e00ff */
[----:B------:R-:W-:Y:S02]  /*52f0*/  SHF.R.U32.HI R0, RZ, R93, R0 ;  /* 0x0000005dff007219 */ /* 0x000fe40000011600 */
[----:B------:R-:W-:Y:S01]  /*5300*/  ISETP.NE.AND P3, PT, R42, 0x1, PT ;  /* 0x000000012a00780c */ /* 0x000fe20003f65270 */
[----:B------:R-:W-:Y:S01]  /*5310*/  IMAD.HI.U32 R6, R43, R39, RZ ;  /* 0x000000272b067227 */ /* 0x000fe200078e00ff */
[-C--:B------:R-:W-:Y:S02]  /*5320*/  SHF.R.U32.HI R4, RZ, R89.reuse, R4 ;  /* 0x00000059ff047219 */ /* 0x080fe40000011604 */
[----:B------:R-:W-:Y:S01]  /*5330*/  SEL R0, R94, R0, !P0 ;  /* 0x000000005e007207 */ /* 0x000fe20004000000 */
[----:B------:R-:W-:Y:S01]  /*5340*/  IMAD.HI.U32 R5, R44, R88, RZ ;  /* 0x000000582c057227 */ /* 0x000fe200078e00ff */
[----:B------:R-:W-:Y:S03]  /*5350*/  SEL R4, R95, R4, !P3 ;  /* 0x000000045f047207 */ /* 0x000fe60005800000 */
[-C--:B------:R-:W-:Y:S01]  /*5360*/  IMAD.HI.U32 R3, R0, R36.reuse, RZ ;  /* 0x0000002400037227 */ /* 0x080fe200078e00ff */
[----:B------:R-:W-:Y:S03]  /*5370*/  SHF.R.U32.HI R5, RZ, R89, R5 ;  /* 0x00000059ff057219 */ /* 0x000fe60000011605 */
[----:B------:R-:W-:Y:S01]  /*5380*/  IMAD.HI.U32 R2, R4, R36, RZ ;  /* 0x0000002404027227 */ /* 0x000fe200078e00ff */
[----:B------:R-:W-:Y:S02]  /*5390*/  @P2 SHF.R.U32.HI R0, RZ, R37, R3 ;  /* 0x00000025ff002219 */ /* 0x000fe40000011603 */
[----:B------:R-:W-:Y:S02]  /*53a0*/  SHF.R.U32.HI R3, RZ, R93, R6 ;  /* 0x0000005dff037219 */ /* 0x000fe40000011606 */
[----:B------:R-:W-:Y:S01]  /*53b0*/  @P2 SHF.R.U32.HI R4, RZ, R37, R2 ;  /* 0x00000025ff042219 */ /* 0x000fe20000011602 */
[----:B------:R-:W-:Y:S01]  /*53c0*/  IMAD R0, R40, R0, RZ ;  /* 0x0000000028007224 */ /* 0x000fe200078e02ff */
[----:B------:R-:W-:Y:S02]  /*53d0*/  SEL R3, R43, R3, !P0 ;  /* 0x000000032b037207 */ /* 0x000fe40004000000 */
[----:B------:R-:W-:Y:S01]  /*53e0*/  SEL R2, R44, R5, !P3 ;  /* 0x000000052c027207 */ /* 0x000fe20005800000 */
[----:B------:R-:W-:Y:S01]  /*53f0*/  IMAD R5, R40, R4, RZ ;  /* 0x0000000428057224 */ /* 0x000fe200078e02ff */
[C---:B------:R-:W-:Y:S01]  /*5400*/  ISETP.GE.AND P0, PT, R3.reuse, R0, PT ;  /* 0x000000000300720c */ /* 0x040fe20003f06270 */
[C---:B------:R-:W-:Y:S03]  /*5410*/  IMAD.HI.U32 R0, R3.reuse, R36, RZ ;  /* 0x0000002403007227 */ /* 0x040fe600078e00ff */
[C---:B------:R-:W-:Y:S02]  /*5420*/  ISETP.GE.OR P0, PT, R2.reuse, R5, P0 ;  /* 0x000000050200720c */ /* 0x040fe40000706670 */
[----:B------:R-:W-:Y:S04]  /*5430*/  SHF.R.U32.HI R0, RZ, R37, R0 ;  /* 0x00000025ff007219 */ /* 0x000fe80000011600 */
[C---:B------:R-:W-:Y:S05]  /*5440*/  SEL R6, R3.reuse, R0, !P2 ;  /* 0x0000000003067207 */ /* 0x040fea0005000000 */
        /* <DEDUP_REMOVED lines=14> */
[----:B------:R-:W-:Y:S07]  /*5530*/  IMAD R43, R3, R38, R43 ;  /* 0x00000026032b7224 */ /* 0x000fee00078e022b */
.L_x_98:
[----:B-1----:R-:W-:Y:S01]  /*5540*/  @!P1 ISETP.NE.AND P0, PT, R8, 0x1, PT ;  /* 0x000000010800980c */ /* 0x002fe20003f05270 */
[----:B------:R-:W-:Y:S01]  /*5550*/  @!P1 IMAD.HI.U32 R0, R44, R10, RZ ;  /* 0x0000000a2c009227 */ /* 0x000fe200078e00ff */
[----:B------:R-:W-:Y:S01]  /*5560*/  @!P1 ISETP.NE.AND P2, PT, R7, 0x1, PT ;  /* 0x000000010700980c */ /* 0x000fe20003f45270 */
[----:B------:R-:W-:Y:S01]  /*5570*/  ULOP3.LUT UP0, URZ, UR52, 0x1b0, URZ, 0xc0, !UPT ;  /* 0x000001b034ff7892 */ /* 0x000fe2000f80c0ff */
[----:B------:R-:W-:Y:S01]  /*5580*/  R2UR UR42, R14 ;  /* 0x000000000e2a72ca */ /* 0x000fe200000e0000 */
[----:B------:R-:W-:Y:S01]  /*5590*/  @!P1 IMAD.HI.U32 R2, R43, R9, RZ ;  /* 0x000000092b029227 */ /* 0x000fe200078e00ff */
[----:B------:R-:W-:Y:S02]  /*55a0*/  @!P1 SHF.R.U32.HI R0, RZ, R11, R0 ;  /* 0x0000000bff009219 */ /* 0x000fe40000011600 */
[----:B------:R-:W-:Y:S01]  /*55b0*/  R2UR UR41, R15 ;  /* 0x000000000f2972ca */ /* 0x000fe200000e0000 */
[----:B------:R-:W-:Y:S01]  /*55c0*/  VIADD R108, R108, 0x1 ;  /* 0x000000016c6c7836 */ /* 0x000fe20000000000 */
[----:B------:R-:W-:Y:S02]  /*55d0*/  @!P1 SHF.R.U32.HI R2, RZ, R12, R2 ;  /* 0x0000000cff029219 */ /* 0x000fe40000011602 */
[----:B------:R-:W-:Y:S02]  /*55e0*/  @!P1 SEL R3, R44, R0, !P2 ;  /* 0x000000002c039207 */ /* 0x000fe40005000000 */
[----:B------:R-:W-:Y:S02]  /*55f0*/  @!P1 SEL R2, R43, R2, !P0 ;  /* 0x000000022b029207 */ /* 0x000fe40004000000 */
[----:B------:R-:W-:Y:S01]  /*5600*/  @P4 SHF.R.U32.HI R99, RZ, 0x10, R17 ;  /* 0x00000010ff634819 */ /* 0x000fe20000011611 */
[----:B------:R-:W-:Y:S02]  /*5610*/  USHF.L.U32 UR42, UR42, 0x7, URZ ;  /* 0x000000072a2a7899 */ /* 0x000fe400080006ff */
[----:B------:R-:W-:Y:S02]  /*5620*/  @!P1 IMAD.IADD R0, R2, 0x1, -R3 ;  /* 0x0000000102009824 */ /* 0x000fe400078e0a03 */
[----:B------:R-:W-:Y:S01]  /*5630*/  @!P1 IMAD.IADD R2, R3, 0x1, -R2 ;  /* 0x0000000103029824 */ /* 0x000fe200078e0a02 */
[----:B------:R-:W-:Y:S01]  /*5640*/  USHF.L.U32 UR41, UR41, 0x6, URZ ;  /* 0x0000000629297899 */ /* 0x000fe200080006ff */
[----:B------:R-:W-:Y:S02]  /*5650*/  @!P1 IMAD R44, R0, R7, R44 ;  /* 0x00000007002c9224 */ /* 0x000fe400078e022c */
[----:B------:R-:W-:Y:S01]  /*5660*/  @!P1 IMAD R43, R2, R8, R43 ;  /* 0x00000008022b9224 */ /* 0x000fe200078e022b */
[----:B------:R-:W-:Y:S08]  /*5670*/  BRA.U !UP0, `(.L_x_99) ;  /* 0x00000001087c7547 */ /* 0x000ff0000b800000 */
[----:B------:R-:W1:Y:S01]  /*5680*/  LDCU.64 UR8, c[0x4][0x80] ;  /* 0x01001000ff0877ac */ /* 0x000e620008000a00 */
[----:B------:R-:W-:Y:S01]  /*5690*/  MOV R2, 0x0 ;  /* 0x0000000000027802 */ /* 0x000fe20000000f00 */
[----:B------:R-:W-:Y:S02]  /*56a0*/  HFMA2 R12, -RZ, RZ, 0, 5.9604644775390625e-08 ;  /* 0x00000001ff0c7431 */ /* 0x000fe400000001ff */
[----:B------:R-:W-:Y:S01]  /*56b0*/  IMAD.MOV.U32 R8, RZ, RZ, 0x70 ;  /* 0x00000070ff087424 */ /* 0x000fe200078e00ff */
[----:B------:R2:W3:Y:S01]  /*56c0*/  LDC.64 R14, c[0x4][R2] ;  /* 0x01000000020e7b82 */ /* 0x0004e20000000a00 */
[----:B------:R-:W4:Y:S01]  /*56d0*/  LDCU.64 UR6, c[0x4][0x88] ;  /* 0x01001100ff0677ac */ /* 0x000f220008000a00 */
[----:B------:R-:W-:Y:S01]  /*56e0*/  IMAD.MOV.U32 R13, RZ, RZ, RZ ;  /* 0x000000ffff0d7224 */ /* 0x000fe200078e00ff */
[----:B------:R-:W2:Y:S01]  /*56f0*/  LDCU.64 UR4, c[0x4][0x8] ;  /* 0x01000100ff0477ac */ /* 0x000ea20008000a00 */
[----:B-1----:R-:W-:Y:S01]  /*5700*/  MOV R5, UR9 ;  /* 0x0000000900057c02 */ /* 0x002fe20008000f00 */
[----:B------:R-:W-:Y:S01]  /*5710*/  IMAD.U32 R4, RZ, RZ, UR8 ;  /* 0x00000008ff047e24 */ /* 0x000fe2000f8e00ff */
[----:B----4-:R-:W-:Y:S01]  /*5720*/  MOV R7, UR7 ;  /* 0x0000000700077c02 */ /* 0x010fe20008000f00 */
[----:B------:R-:W-:Y:S01]  /*5730*/  IMAD.U32 R6, RZ, RZ, UR6 ;  /* 0x00000006ff067e24 */ /* 0x000fe2000f8e00ff */
[----:B--2---:R-:W-:Y:S01]  /*5740*/  MOV R11, UR5 ;  /* 0x00000005000b7c02 */ /* 0x004fe20008000f00 */
[----:B------:R-:W-:Y:S02]  /*5750*/  IMAD.U32 R10, RZ, RZ, UR4 ;  /* 0x00000004ff0a7e24 */ /* 0x000fe4000f8e00ff */
[----:B------:R-:W-:Y:S07]  /*5760*/  LEPC R20, `(.L_x_100) ;  /* 0x000000001014794e */ /* 0x000fee0000000000 */
[----:B---3-5:R-:W-:Y:S05]  /*5770*/  CALL.ABS.NOINC R14 ;  /* 0x000000000e007343 */ /* 0x028fea0003c00000 */
.L_x_100:
[----:B------:R-:W1:Y:S01]  /*5780*/  LDCU.64 UR8, c[0x4][0x80] ;  /* 0x01001000ff0877ac */ /* 0x000e620008000a00 */
[----:B------:R-:W2:Y:S01]  /*5790*/  LDC.64 R2, c[0x4][R2] ;  /* 0x0100000002027b82 */ /* 0x000ea20000000a00 */
[----:B------:R-:W-:Y:S02]  /*57a0*/  HFMA2 R12, -RZ, RZ, 0, 5.9604644775390625e-08 ;  /* 0x00000001ff0c7431 */ /* 0x000fe400000001ff */
[----:B------:R-:W-:Y:S02]  /*57b0*/  IMAD.MOV.U32 R8, RZ, RZ, 0x70 ;  /* 0x00000070ff087424 */ /* 0x000fe400078e00ff */
[----:B------:R-:W-:Y:S01]  /*57c0*/  IMAD.MOV.U32 R13, RZ, RZ, RZ ;  /* 0x000000ffff0d7224 */ /* 0x000fe200078e00ff */
[----:B------:R-:W3:Y:S01]  /*57d0*/  LDCU.64 UR6, c[0x4][0x88] ;  /* 0x01001100ff0677ac */ /* 0x000ee20008000a00 */
[----:B------:R-:W4:Y:S01]  /*57e0*/  LDCU.64 UR4, c[0x4][0x8] ;  /* 0x01000100ff0477ac */ /* 0x000f220008000a00 */
[----:B-1----:R-:W-:Y:S02]  /*57f0*/  MOV R4, UR8 ;  /* 0x0000000800047c02 */ /* 0x002fe40008000f00 */
[----:B------:R-:W-:Y:S02]  /*5800*/  MOV R5, UR9 ;  /* 0x0000000900057c02 */ /* 0x000fe40008000f00 */
[----:B---3--:R-:W-:Y:S01]  /*5810*/  MOV R7, UR7 ;  /* 0x0000000700077c02 */ /* 0x008fe20008000f00 */
[----:B------:R-:W-:Y:S01]  /*5820*/  IMAD.U32 R6, RZ, RZ, UR6 ;  /* 0x00000006ff067e24 */ /* 0x000fe2000f8e00ff */
[----:B----4-:R-:W-:Y:S01]  /*5830*/  MOV R11, UR5 ;  /* 0x00000005000b7c02 */ /* 0x010fe20008000f00 */
[----:B------:R-:W-:Y:S02]  /*5840*/  IMAD.U32 R10, RZ, RZ, UR4 ;  /* 0x00000004ff0a7e24 */ /* 0x000fe4000f8e00ff */
[----:B------:R-:W-:Y:S07]  /*5850*/  LEPC R20, `(.L_x_99) ;  /* 0x000000001014794e */ /* 0x000fee0000000000 */
[----:B--2---:R-:W-:Y:S05]  /*5860*/  CALL.ABS.NOINC R2 ;  /* 0x0000000002007343 */ /* 0x004fea0003c00000 */
.L_x_99:
[----:B------:R-:W-:Y:S01]  /*5870*/  ISETP.NE.U32.AND P4, PT, R86, RZ, PT ;  /* 0x000000ff5600720c */ /* 0x000fe20003f85070 */
[----:B------:R-:W-:Y:S01]  /*5880*/  UISETP.NE.AND UP2, UPT, UR53, URZ, UPT ;  /* 0x000000ff3500728c */ /* 0x000fe2000bf45270 */
[----:B------:R-:W-:Y:S01]  /*5890*/  ISETP.NE.U32.AND P2, PT, RZ, UR38, PT ;  /* 0x00000026ff007c0c */ /* 0x000fe2000bf45070 */
[----:B------:R-:W-:Y:S01]  /*58a0*/  UISETP.NE.U32.AND UP1, UPT, UR44, URZ, UPT ;  /* 0x000000ff2c00728c */ /* 0x000fe2000bf25070 */
[----:B------:R-:W-:Y:S01]  /*58b0*/  ISETP.NE.AND.EX P4, PT, R87, RZ, PT, P4 ;  /* 0x000000ff5700720c */ /* 0x000fe20003f85340 */
[----:B------:R-:W-:Y:S01]  /*58c0*/  UPLOP3.LUT UP0, UPT, UPT, UPT, UPT, 0x40, 0x4 ;  /* 0x000000000004789c */ /* 0x000fe20003f0e870 */
[----:B------:R-:W-:Y:S01]  /*58d0*/  ISETP.NE.AND.EX P2, PT, RZ, UR39, PT, P2 ;  /* 0x00000027ff007c0c */ /* 0x000fe2000bf45320 */
[----:B------:R-:W-:Y:S01]  /*58e0*/  UISETP.NE.AND.EX UP1, UPT, UR45, URZ, UPT, UP1 ;  /* 0x000000ff2d00728c */ /* 0x000fe2000bf25310 */
[----:B------:R-:W-:Y:S04]  /*58f0*/  PLOP3.LUT P1, PT, PT, PT, UP2, 0x80, 0x8 ;  /* 0x000000000008781c */ /* 0x000fe80003f2f028 */
[----:B------:R-:W-:Y:S06]  /*5900*/  @UP2 UPLOP3.LUT UP0, UPT, UPT, UPT, UP1, 0x80, 0x8 ;  /* 0x000000000008289c */ /* 0x000fec0003f0f010 */
[----:B------:R-:W-:Y:S01]  /*5910*/  PLOP3.LUT P0, PT, PT, PT, UP0, 0x80, 0x8 ;  /* 0x000000000008781c */ /* 0x000fe20003f0f008 */
[----:B------:R-:W-:Y:S01]  /*5920*/  @!UPT UIADD3 URZ, UPT, UPT, URZ, URZ, URZ ;  /* 0x000000fffffff290 */ /* 0x000fe2000fffe0ff */
[----:B------:R-:W-:Y:S11]  /*5930*/  BRA.U !UP1, `(.L_x_101) ;  /* 0x0000000109387547 */ /* 0x000ff6000b800000 */
[----:B------:R-:W-:Y:S01]  /*5940*/  UISETP.NE.U32.AND UP0, UPT, UR38, URZ, UPT ;  /* 0x000000ff2600728c */ /* 0x000fe2000bf05070 */
[----:B------:R-:W-:Y:S02]  /*5950*/  HFMA2 R0, -RZ, RZ, 0, 5.9604644775390625e-08 ;  /* 0x00000001ff007431 */ /* 0x000fe400000001ff */
[----:B------:R-:W-:Y:S01]  /*5960*/  IMAD.MOV.U32 R92, RZ, RZ, 0x1 ;  /* 0x00000001ff5c7424 */ /* 0x000fe200078e00ff */
[----:B------:R-:W-:Y:S06]  /*5970*/  UISETP.NE.AND.EX UP0, UPT, UR39, URZ, UPT, UP0 ;  /* 0x000000ff2700728c */ /* 0x000fec000bf05300 */
[----:B------:R-:W-:Y:S05]  /*5980*/  PLOP3.LUT P3, PT, PT, PT, UP0, 0x80, 0x8 ;  /* 0x000000000008781c */ /* 0x000fea0003f6f008 */
[----:B------:R-:W1:Y:S01]  /*5990*/  @UP0 LDCU.64 UR6, c[0x0][0x888] ;  /* 0x00011100ff0607ac */ /* 0x000e620008000a00 */
[----:B------:R-:W-:Y:S07]  /*59a0*/  @UP0 UIMAD UR4, UR36, UR44, URZ ;  /* 0x0000002c240402a4 */ /* 0x000fee000f8e02ff */
[----:B------:R-:W-:Y:S01]  /*59b0*/  @!P3 PRMT R92, R0, 0x7610, R92 ;  /* 0x00007610005cb816 */ /* 0x000fe2000000005c */
[----:B-1----:R-:W-:Y:S03]  /*59c0*/  @UP0 UIMAD.WIDE UR6, UR4, 0x4, UR6 ;  /* 0x00000004040608a5 */ /* 0x002fe6000f8e0206 */
[----:B------:R-:W1:Y:S03]  /*59d0*/  @!UP0 LDCU UR4, c[0x0][0x880] ;  /* 0x00011000ff0487ac */ /* 0x000e660008000800 */
[----:B------:R-:W-:Y:S01]  /*59e0*/  IMAD.U32 R2, RZ, RZ, UR6 ;  /* 0x00000006ff027e24 */ /* 0x000fe2000f8e00ff */
[----:B------:R-:W-:Y:S05]  /*59f0*/  MOV R3, UR7 ;  /* 0x0000000700037c02 */ /* 0x000fea0008000f00 */
[----:B-----5:R2:W5:Y:S02]  /*5a00*/  @P3 LDG.E R49, desc[UR46][R2.64] ;  /* 0x0000002e02313981 */ /* 0x020564000c1e1900 */
[----:B-12---:R-:W-:Y:S02]  /*5a10*/  @!P3 IMAD.U32 R49, RZ, RZ, UR4 ;  /* 0x00000004ff31be24 */ /* 0x006fe4000f8e00ff */
.L_x_101:
[----:B------:R-:W-:Y:S05]  /*5a20*/  @!P4 BRA `(.L_x_102) ;  /* 0x000000000020c947 */ /* 0x000fea0003800000 */
[----:B------:R-:W-:Y:S04]  /*5a30*/  ISETP.NE.U32.AND P3, PT, R84, RZ, PT ;  /* 0x000000ff5400720c */ /* 0x000fe80003f65070 */
[----:B------:R-:W-:Y:S11]  /*5a40*/  ISETP.NE.AND.EX P3, PT, R85, RZ, PT, P3 ;  /* 0x000000ff5500720c */ /* 0x000ff60003f65330 */
[----:B------:R-:W-:Y:S02]  /*5a50*/  @!UPT UIADD3 URZ, UPT, UPT, URZ, URZ, URZ ;  /* 0x000000fffffff290 */ /* 0x000fe4000fffe0ff */
[----:B------:R-:W1:Y:S01]  /*5a60*/  @P3 LDC.64 R2, c[0x0][0x8a8] ;  /* 0x00022a00ff023b82 */ /* 0x000e620000000a00 */
[----:B------:R-:W-:Y:S04]  /*5a70*/  @P3 IMAD R0, R86, UR36, RZ ;  /* 0x0000002456003c24 */ /* 0x000fe8000f8e02ff */
[----:B-1----:R-:W-:Y:S05]  /*5a80*/  @P3 IMAD.WIDE R2, R0, 0x4, R2 ;  /* 0x0000000400023825 */ /* 0x002fea00078e0202 */
[----:B-----5:R1:W5:Y:S02]  /*5a90*/  @P3 LDG.E R47, desc[UR46][R2.64] ;  /* 0x0000002e022f3981 */ /* 0x020364000c1e1900 */
[----:B-1----:R-:W2:Y:S02]  /*5aa0*/  @!P3 LDC R47, c[0x0][0x8a0] ;  /* 0x00022800ff2fbb82 */ /* 0x002ea40000000800 */
.L_x_102:
[----:B-----5:R-:W-:Y:S01]  /*5ab0*/  FSETP.NEU.AND P3, PT, R49, RZ, PT ;  /* 0x000000ff3100720b */ /* 0x020fe20003f6d000 */
[----:B------:R-:W-:Y:S01]  /*5ac0*/  ULOP3.LUT UR4, UR51, 0x1, URZ, 0x3c, !UPT ;  /* 0x0000000133047892 */ /* 0x000fe2000f8e3cff */
[----:B------:R-:W-:Y:S01]  /*5ad0*/  SEL R4, RZ, 0xffffffff, P2 ;  /* 0xffffffffff047807 */ /* 0x000fe20001000000 */
[----:B------:R-:W-:Y:S01]  /*5ae0*/  IMAD.U32 R68, RZ, RZ, UR56 ;  /* 0x00000038ff447e24 */ /* 0x000fe2000f8e00ff */
[----:B------:R-:W-:Y:S01]  /*5af0*/  @P1 LOP3.LUT P2, RZ, R92, 0xff, RZ, 0xc0, !PT ;  /* 0x000000ff5cff1812 */ /* 0x000fe2000784c0ff */
[----:B------:R-:W-:Y:S01]  /*5b00*/  IMAD.SHL.U32 R111, R98, 0x10, RZ ;  /* 0x00000010626f7824 */ /* 0x000fe200078e00ff */
[----:B------:R-:W-:Y:S01]  /*5b10*/  @P1 SEL R0, RZ, 0xffffffff, P3 ;  /* 0xffffffffff001807 */ /* 0x000fe20001800000 */
[----:B------:R-:W-:Y:S01]  /*5b20*/  IMAD.U32 R71, RZ, RZ, UR4 ;  /* 0x00000004ff477e24 */ /* 0x000fe2000f8e00ff */
[----:B------:R-:W-:Y:S01]  /*5b30*/  LEA R106, R45, UR48, 0x3 ;  /* 0x000000302d6a7c11 */ /* 0x000fe2000f8e18ff */
[----:B------:R-:W-:Y:S01]  /*5b40*/  IMAD.SHL.U32 R68, R68, 0x2000, RZ ;  /* 0x0000200044447824 */ /* 0x000fe200078e00ff */
[----:B------:R-:W-:Y:S01]  /*5b50*/  @P0 SEL R0, R4, R0, !P2 ;  /* 0x0000000004000207 */ /* 0x000fe20005000000 */
[----:B------:R-:W-:Y:S01]  /*5b60*/  IMAD.SHL.U32 R110, R97, 0x10, RZ ;  /* 0x00000010616e7824 */ /* 0x000fe200078e00ff */
[----:B------:R-:W-:Y:S01]  /*5b70*/  PLOP3.LUT P2, PT, PT, PT, UP1, 0x80, 0x8 ;  /* 0x000000000008781c */ /* 0x000fe20003f4f018 */
[----:B------:R-:W-:Y:S01]  /*5b80*/  IMAD.IADD R63, R103, 0x1, R68 ;  /* 0x00000001673f7824 */ /* 0x000fe200078e0244 */
[----:B------:R-:W-:Y:S01]  /*5b90*/  @P1 LOP3.LUT R0, R0, 0x1, RZ, 0xc0, !PT ;  /* 0x0000000100001812 */ /* 0x000fe200078ec0ff */
[----:B------:R-:W-:Y:S01]  /*5ba0*/  BSSY B1, `(.L_x_103) ;  /* 0x0000039000017945 */ /* 0x000fe20003800000 */
[----:B------:R-:W-:Y:S01]  /*5bb0*/  LOP3.LUT P4, R107, R92, 0xff, RZ, 0xc0, !PT ;  /* 0x000000ff5c6b7812 */ /* 0x000fe2000788c0ff */
[----:B------:R-:W-:Y:S01]  /*5bc0*/  IMAD.IADD R62, R63, 0x1, R111 ;  /* 0x000000013f3e7824 */ /* 0x000fe200078e026f */
[----:B------:R-:W-:Y:S01]  /*5bd0*/  ISETP.NE.U32.OR P5, PT, R0, 0x1, !P1 ;  /* 0x000000010000780c */ /* 0x000fe20004fa5470 */
[----:B------:R-:W-:Y:S01]  /*5be0*/  IMAD.U32 R0, RZ, RZ, UR56 ;  /* 0x00000038ff007e24 */ /* 0x000fe2000f8e00ff */
[----:B------:R-:W-:Y:S01]  /*5bf0*/  SEL R3, RZ, 0xffffffff, P3 ;  /* 0xffffffffff037807 */ /* 0x000fe20001800000 */
[----:B------:R-:W-:Y:S01]  /*5c00*/  IMAD.MOV.U32 R70, RZ, RZ, 0x1 ;  /* 0x00000001ff467424 */ /* 0x000fe200078e00ff */
[----:B------:R-:W-:Y:S01]  /*5c10*/  P2R R109, PR, RZ, 0x20 ;  /* 0x00000020ff6d7803 */ /* 0x000fe20000000000 */
[----:B------:R-:W-:Y:S01]  /*5c20*/  IMAD R48, R45, 0x40, R46 ;  /* 0x000000402d307824 */ /* 0x000fe200078e022e */
[----:B------:R-:W-:Y:S01]  /*5c30*/  LEA R0, R0, UR48, 0x3 ;  /* 0x0000003000007c11 */ /* 0x000fe2000f8e18ff */
[----:B------:R-:W-:Y:S01]  /*5c40*/  IMAD.U32 R69, RZ, RZ, UR56 ;  /* 0x00000038ff457e24 */ /* 0x000fe2000f8e00ff */
[----:B------:R-:W-:Y:S02]  /*5c50*/  @P2 SEL R3, R4, R3, !P4 ;  /* 0x0000000304032207 */ /* 0x000fe40006000000 */
[----:B------:R-:W-:Y:S02]  /*5c60*/  CS2R R82, SRZ ;  /* 0x0000000000527805 */ /* 0x000fe4000001ff00 */
[----:B------:R-:W-:Y:S02]  /*5c70*/  CS2R R80, SRZ ;  /* 0x0000000000507805 */ /* 0x000fe4000001ff00 */
[----:B------:R-:W-:Y:S02]  /*5c80*/  CS2R R74, SRZ ;  /* 0x00000000004a7805 */ /* 0x000fe4000001ff00 */
[----:B------:R-:W-:Y:S02]  /*5c90*/  LOP3.LUT R3, R3, 0x1, RZ, 0xc0, !PT ;  /* 0x0000000103037812 */ /* 0x000fe400078ec0ff */
[----:B------:R-:W-:Y:S02]  /*5ca0*/  CS2R R72, SRZ ;  /* 0x0000000000487805 */ /* 0x000fe4000001ff00 */
[----:B------:R-:W-:Y:S02]  /*5cb0*/  @P5 SHF.L.U32 R2, R71, 0x1f, RZ ;  /* 0x0000001f47025819 */ /* 0x000fe400000006ff */
[----:B------:R-:W-:Y:S02]  /*5cc0*/  CS2R R66, SRZ ;  /* 0x0000000000427805 */ /* 0x000fe4000001ff00 */
[----:B------:R-:W-:Y:S02]  /*5cd0*/  ISETP.NE.U32.AND P2, PT, R3, 0x1, PT ;  /* 0x000000010300780c */ /* 0x000fe40003f45070 */
[----:B------:R-:W-:Y:S01]  /*5ce0*/  CS2R R64, SRZ ;  /* 0x0000000000407805 */ /* 0x000fe2000001ff00 */
[----:B------:R1:W3:Y:S01]  /*5cf0*/  @P5 SYNCS.PHASECHK.TRANS64.TRYWAIT P1, [R0+URZ+0x30], R2 ;  /* 0x00003002000055a7 */ /* 0x0002e200080211ff */
[----:B------:R-:W-:Y:S02]  /*5d00*/  CS2R R58, SRZ ;  /* 0x00000000003a7805 */ /* 0x000fe4000001ff00 */
[----:B------:R-:W-:Y:S02]  /*5d10*/  P2R R76, PR, RZ, 0x4 ;  /* 0x00000004ff4c7803 */ /* 0x000fe40000000000 */
[----:B------:R-:W-:Y:S01]  /*5d20*/  CS2R R56, SRZ ;  /* 0x0000000000387805 */ /* 0x000fe2000001ff00 */
[----:B------:R-:W-:Y:S02]  /*5d30*/  IMAD.IADD R61, R63, 0x1, R110 ;  /* 0x000000013f3d7824 */ /* 0x000fe400078e026e */
[----:B------:R-:W-:Y:S01]  /*5d40*/  IMAD.IADD R60, R102, 0x1, R62 ;  /* 0x00000001663c7824 */ /* 0x000fe200078e023e */
[----:B-1----:R-:W-:Y:S04]  /*5d50*/  SHF.L.U32 R2, R101, 0x1f, RZ ;  /* 0x0000001f65027819 */ /* 0x002fe800000006ff */
[----:B------:R1:W4:Y:S01]  /*5d60*/  SYNCS.PHASECHK.TRANS64.TRYWAIT P0, [R106+URZ+0x90], R2 ;  /* 0x000090026a0075a7 */ /* 0x00032200080011ff */
[----:B---3--:R-:W-:Y:S01]  /*5d70*/  @P5 SEL R70, RZ, 0x1, !P1 ;  /* 0x00000001ff465807 */ /* 0x008fe20004800000 */
[----:B-1----:R-:W-:Y:S06]  /*5d80*/  @!P5 BRA `(.L_x_104) ;  /* 0x000000000068d947 */ /* 0x002fec0003800000 */
[----:B------:R-:W-:Y:S01]  /*5d90*/  ISETP.NE.AND P1, PT, R70, RZ, PT ;  /* 0x000000ff4600720c */ /* 0x000fe20003f25270 */
[----:B------:R-:W-:Y:S01]  /*5da0*/  BSSY B0, `(.L_x_105) ;  /* 0x000000d000007945 */ /* 0x000fe20003800000 */
[----:B------:R-:W-:Y:S02]  /*5db0*/  CS2R R58, SRZ ;  /* 0x00000000003a7805 */ /* 0x000fe4000001ff00 */
[----:B------:R-:W-:Y:S02]  /*5dc0*/  CS2R R56, SRZ ;  /* 0x0000000000387805 */ /* 0x000fe4000001ff00 */
[----:B------:R-:W-:Y:S02]  /*5dd0*/  CS2R R66, SRZ ;  /* 0x0000000000427805 */ /* 0x000fe4000001ff00 */
[----:B------:R-:W-:Y:S02]  /*5de0*/  CS2R R64, SRZ ;  /* 0x0000000000407805 */ /* 0x000fe4000001ff00 */
[----:B------:R-:W-:Y:S02]  /*5df0*/  CS2R R74, SRZ ;  /* 0x00000000004a7805 */ /* 0x000fe4000001ff00 */
[----:B------:R-:W-:Y:S02]  /*5e00*/  CS2R R72, SRZ ;  /* 0x0000000000487805 */ /* 0x000fe4000001ff00 */
[----:B------:R-:W-:Y:S02]  /*5e10*/  CS2R R82, SRZ ;  /* 0x0000000000527805 */ /* 0x000fe4000001ff00 */
[----:B------:R-:W-:Y:S01]  /*5e20*/  CS2R R80, SRZ ;  /* 0x0000000000507805 */ /* 0x000fe2000001ff00 */
[----:B------:R-:W-:Y:S06]  /*5e30*/  @P1 BRA `(.L_x_106) ;  /* 0x00000000000c1947 */ /* 0x000fec0003800000 */
[----:B------:R-:W-:Y:S04]  /*5e40*/  SHF.L.U32 R3, R71, 0x1f, RZ ;  /* 0x0000001f47037819 */ /* 0x000fe800000006ff */
[----:B------:R-:W1:Y:S02]  /*5e50*/  SYNCS.PHASECHK.TRANS64.TRYWAIT P1, [R0+URZ+0x30], R3 ;  /* 0x00003003000075a7 */ /* 0x000e6400080211ff */
[----:B-1----:R-:W-:Y:S05]  /*5e60*/  @!P1 BRA `(.L_x_107) ;  /* 0x00000024007c9947 */ /* 0x002fea0003800000 */
.L_x_106:
[----:B------:R-:W-:Y:S05]  /*5e70*/  BSYNC B0 ;  /* 0x0000000000007941 */ /* 0x000fea0003800000 */
.L_x_105:
[----:B------:R-:W-:Y:S01]  /*5e80*/  ISETP.NE.AND P1, PT, R76, RZ, PT ;  /* 0x000000ff4c00720c */ /* 0x000fe20003f25270 */
[----:B------:R-:W-:Y:S04]  /*5e90*/  UIADD3 UR5, UPT, UPT, UR56, 0x1, URZ ;  /* 0x0000000138057890 */ /* 0x000fe8000fffe0ff */
[----:B------:R-:W-:Y:S04]  /*5ea0*/  UISETP.NE.AND UP0, UPT, UR5, 0x3, UPT ;  /* 0x000000030500788c */ /* 0x000fe8000bf05270 */
[----:B------:R-:W-:Y:S02]  /*5eb0*/  USEL UR4, URZ, 0x1, UP0 ;  /* 0x00000001ff047887 */ /* 0x000fe40008000000 */
[----:B------:R-:W-:Y:S02]  /*5ec0*/  USEL UR5, UR5, URZ, UP0 ;  /* 0x000000ff05057287 */ /* 0x000fe40008000000 */
[----:B------:R3:W1:Y:S02]  /*5ed0*/  @P1 LDS.128 R56, [R63] ;  /* 0x000000003f381984 */ /* 0x0006640000000c00 */
[----:B------:R-:W-:Y:S02]  /*5ee0*/  LOP3.LUT R71, R71, UR4, RZ, 0x3c, !PT ;  /* 0x0000000447477c12 */ /* 0x000fe4000f8e3cff */
[----:B------:R3:W1:Y:S01]  /*5ef0*/  @P1 LDS.128 R64, [R62+0x10] ;  /* 0x000010003e401984 */ /* 0x0006620000000c00 */
[----:B------:R-:W-:Y:S03]  /*5f00*/  IMAD.U32 R69, RZ, RZ, UR5 ;  /* 0x00000005ff457e24 */ /* 0x000fe6000f8e00ff */
[----:B------:R3:W1:Y:S04]  /*5f10*/  @P1 LDS.128 R72, [R61+0x20] ;  /* 0x000020003d481984 */ /* 0x0006680000000c00 */
[----:B------:R3:W1:Y:S02]  /*5f20*/  @P1 LDS.128 R80, [R60+0x10] ;  /* 0x000010003c501984 */ /* 0x0006640000000c00 */
.L_x_104:
[----:B------:R-:W-:Y:S05]  /*5f30*/  BSYNC B1 ;  /* 0x0000000000017941 */ /* 0x000fea0003800000 */
.L_x_103:
[----:B-1----:R-:W-:Y:S04]  /*5f40*/  SHF.R.U32.HI R0, RZ, 0x15, R48 ;  /* 0x00000015ff007819 */ /* 0x002fe80000011630 */
[----:B------:R-:W-:Y:S01]  /*5f50*/  LOP3.LUT P1, RZ, R0, 0x3, R96, 0x48, !PT ;  /* 0x0000000300ff7812 */ /* 0x000fe20007824860 */
[----:B------:R-:W-:Y:S01]  /*5f60*/  @!UPT UIADD3 URZ, UPT, UPT, URZ, URZ, URZ ;  /* 0x000000fffffff290 */ /* 0x000fe2000fffe0ff */
[----:B----4-:R-:W-:Y:S11]  /*5f70*/  @P0 BRA `(.L_x_108) ;  /* 0x0000000000080947 */ /* 0x010ff60003800000 */
[----:B------:R-:W1:Y:S02]  /*5f80*/  SYNCS.PHASECHK.TRANS64.TRYWAIT P0, [R106+URZ+0x90], R2 ;  /* 0x000090026a0075a7 */ /* 0x000e6400080011ff */
[----:B-1----:R-:W-:Y:S05]  /*5f90*/  @!P0 BRA `(.L_x_109) ;  /* 0x0000002400448947 */ /* 0x002fea0003800000 */
.L_x_108:
[----:B------:R-:W-:Y:S05]  /*5fa0*/  @!P1 BRA `(.L_x_110) ;  /* 0x0000000000409947 */ /* 0x000fea0003800000 */
[----:B------:R-:W4:Y:S01]  /*5fb0*/  LDCU.64 UR8, c[0x4][0x70] ;  /* 0x01000e00ff0877ac */ /* 0x000f220008000a00 */
[----:B------:R-:W-:Y:S01]  /*5fc0*/  MOV R3, 0x0 ;  /* 0x0000000000037802 */ /* 0x000fe20000000f00 */
[----:B------:R-:W-:Y:S02]  /*5fd0*/  HFMA2 R12, -RZ, RZ, 0, 5.9604644775390625e-08 ;  /* 0x00000001ff0c7431 */ /* 0x000fe400000001ff */
[----:B------:R-:W-:Y:S02]  /*5fe0*/  IMAD.MOV.U32 R8, RZ, RZ, 0x192 ;  /* 0x00000192ff087424 */ /* 0x000fe400078e00ff */
[----:B------:R-:W-:Y:S01]  /*5ff0*/  IMAD.MOV.U32 R13, RZ, RZ, RZ ;  /* 0x000000ffff0d7224 */ /* 0x000fe200078e00ff */
[----:B------:R-:W5:Y:S01]  /*6000*/  LDCU.64 UR6, c[0x4][0x78] ;  /* 0x01000f00ff0677ac */ /* 0x000f620008000a00 */
[----:B-1----:R-:W1:Y:S01]  /*6010*/  LDC.64 R2, c[0x4][R3] ;  /* 0x0100000003027b82 */ /* 0x002e620000000a00 */
[----:B------:R-:W2:Y:S01]  /*6020*/  LDCU.64 UR4, c[0x4][0x10] ;  /* 0x01000200ff0477ac */ /* 0x000ea20008000a00 */
[----:B----4-:R-:W-:Y:S01]  /*6030*/  MOV R5, UR9 ;  /* 0x0000000900057c02 */ /* 0x010fe20008000f00 */
[----:B------:R-:W-:Y:S01]  /*6040*/  IMAD.U32 R4, RZ, RZ, UR8 ;  /* 0x00000008ff047e24 */ /* 0x000fe2000f8e00ff */
[----:B-----5:R-:W-:Y:S01]  /*6050*/  MOV R7, UR7 ;  /* 0x0000000700077c02 */ /* 0x020fe20008000f00 */
[----:B------:R-:W-:Y:S01]  /*6060*/  IMAD.U32 R6, RZ, RZ, UR6 ;  /* 0x00000006ff067e24 */ /* 0x000fe2000f8e00ff */
[----:B--2---:R-:W-:Y:S01]  /*6070*/  MOV R11, UR5 ;  /* 0x00000005000b7c02 */ /* 0x004fe20008000f00 */
[----:B------:R-:W-:Y:S02]  /*6080*/  IMAD.U32 R10, RZ, RZ, UR4 ;  /* 0x00000004ff0a7e24 */ /* 0x000fe4000f8e00ff */
[----:B------:R-:W-:Y:S07]  /*6090*/  LEPC R20, `(.L_x_110) ;  /* 0x000000001014794e */ /* 0x000fee0000000000 */
[----:B-1-3--:R-:W-:Y:S05]  /*60a0*/  CALL.ABS.NOINC R2 ;  /* 0x0000000002007343 */ /* 0x00afea0003c00000 */
.L_x_110:
[----:B------:R-:W-:Y:S05]  /*60b0*/  WARPSYNC.ALL ;  /* 0x0000000000007948 */ /* 0x000fea0003800000 */
[----:B------:R-:W-:Y:S01]  /*60c0*/  R2UR UR4, R48 ;  /* 0x00000000300472ca */ /* 0x000fe200000e0000 */
[--C-:B------:R-:W-:Y:S01]  /*60d0*/  HADD2.F32 R50, -RZ, R56.reuse.H0_H0 ;  /* 0x20000038ff327230 */ /* 0x100fe20000004100 */
[----:B------:R-:W-:Y:S01]  /*60e0*/  ISETP.NE.AND P0, PT, R104, RZ, PT ;  /* 0x000000ff6800720c */ /* 0x000fe20003f05270 */
[----:B------:R-:W-:Y:S01]  /*60f0*/  HADD2.F32 R51, -RZ, R56.H1_H1 ;  /* 0x30000038ff337230 */ /* 0x000fe20000004100 */
[----:B------:R-:W-:Y:S01]  /*6100*/  BSSY.RECONVERGENT B0, `(.L_x_111) ;  /* 0x0000083000007945 */ /* 0x000fe20003800200 */
[--C-:B------:R-:W-:Y:S08]  /*6110*/  HADD2.F32 R52, -RZ, R57.reuse.H0_H0 ;  /* 0x20000039ff347230 */ /* 0x100ff00000004100 */
[----:B------:R-:W2:Y:S02]  /*6120*/  LDTM.x32 R4, tmem[UR4] ;  /* 0x00000004000479ee */ /* 0x000ea400082c0000 */
[C---:B--2---:R-:W-:Y:S01]  /*6130*/  FMUL R0, R47.reuse, R4 ;  /* 0x000000042f007220 */ /* 0x044fe20000400000 */
[C---:B-1----:R-:W-:Y:S01]  /*6140*/  FMUL R2, R47.reuse, R5 ;  /* 0x000000052f027220 */ /* 0x042fe20000400000 */
[C---:B------:R-:W-:Y:S01]  /*6150*/  FMUL R4, R47.reuse, R8 ;  /* 0x000000082f047220 */ /* 0x040fe20000400000 */
[----:B------:R-:W-:Y:S01]  /*6160*/  FMUL R3, R47, R6 ;  /* 0x000000062f037220 */ /* 0x000fe20000400000 */
[C---:B------:R-:W-:Y:S01]  /*6170*/  FFMA R0, R49.reuse, R50, R0 ;  /* 0x0000003231007223 */ /* 0x040fe20000000000 */
[----:B------:R-:W-:Y:S01]  /*6180*/  FFMA R2, R49, R51, R2 ;  /* 0x0000003331027223 */ /* 0x000fe20000000002 */
[C---:B------:R-:W-:Y:S01]  /*6190*/  FMUL R5, R47.reuse, R9 ;  /* 0x000000092f057220 */ /* 0x040fe20000400000 */
        /* <DEDUP_REMOVED lines=16> */
[----:B------:R-:W-:Y:S02]  /*62a0*/  HADD2.F32 R32, -RZ, R57.H1_H1 ;  /* 0x30000039ff207230 */ /* 0x000fe40000004100 */
[C---:B------:R-:W-:Y:S01]  /*62b0*/  FMUL R26, R47.reuse, R30 ;  /* 0x0000001e2f1a7220 */ /* 0x040fe20000400000 */
[----:B------:R-:W-:Y:S01]  /*62c0*/  FMUL R29, R47, R33 ;  /* 0x000000212f1d7220 */ /* 0x000fe20000400000 */
[--C-:B------:R-:W-:Y:S02]  /*62d0*/  HADD2.F32 R33, -RZ, R58.reuse.H0_H0 ;  /* 0x2000003aff217230 */ /* 0x100fe40000004100 */
[----:B------:R-:W-:Y:S01]  /*62e0*/  FFMA R3, R49, R52, R3 ;  /* 0x0000003431037223 */ /* 0x000fe20000000003 */
[C---:B------:R-:W-:Y:S01]  /*62f0*/  FMUL R7, R47.reuse, R7 ;  /* 0x000000072f077220 */ /* 0x040fe20000400000 */
[----:B------:R-:W-:Y:S01]  /*6300*/  FMUL R30, R47, R34 ;  /* 0x000000222f1e7220 */ /* 0x000fe20000400000 */
[----:B------:R-:W-:Y:S01]  /*6310*/  HADD2.F32 R34, -RZ, R58.H1_H1 ;  /* 0x3000003aff227230 */ /* 0x000fe20000004100 */
[----:B------:R-:W-:Y:S01]  /*6320*/  F2FP.F16.F32.PACK_AB R52, R2, R0 ;  /* 0x000000000234723e */ /* 0x000fe200000000ff */
[--C-:B------:R-:W-:Y:S02]  /*6330*/  HADD2.F32 R0, -RZ, R59.reuse.H0_H0 ;  /* 0x2000003bff007230 */ /* 0x100fe40000004100 */
[C---:B------:R-:W-:Y:S01]  /*6340*/  FFMA R7, R49.reuse, R32, R7 ;  /* 0x0000002031077223 */ /* 0x040fe20000000007 */
[----:B------:R-:W-:Y:S02]  /*6350*/  HADD2.F32 R2, -RZ, R59.H1_H1 ;  /* 0x3000003bff027230 */ /* 0x000fe40000004100 */
[C---:B------:R-:W-:Y:S01]  /*6360*/  FFMA R4, R49.reuse, R33, R4 ;  /* 0x0000002131047223 */ /* 0x040fe20000000004 */
[C---:B------:R-:W-:Y:S01]  /*6370*/  FFMA R5, R49.reuse, R34, R5 ;  /* 0x0000002231057223 */ /* 0x040fe20000000005 */
[----:B------:R-:W-:Y:S01]  /*6380*/  FFMA R6, R49, R0, R6 ;  /* 0x0000000031067223 */ /* 0x000fe20000000006 */
[--C-:B------:R-:W-:Y:S02]  /*6390*/  HADD2.F32 R0, -RZ, R64.reuse.H0_H0 ;  /* 0x20000040ff007230 */ /* 0x100fe40000004100 */
[----:B------:R-:W-:Y:S01]  /*63a0*/  FMUL R11, R47, R11 ;  /* 0x0000000b2f0b7220 */ /* 0x000fe20000400000 */
[----:B------:R-:W-:Y:S01]  /*63b0*/  F2FP.F16.F32.PACK_AB R53, R7, R3 ;  /* 0x000000030735723e */ /* 0x000fe200000000ff */
[--C-:B------:R-:W-:Y:S02]  /*63c0*/  HADD2.F32 R3, -RZ, R65.reuse.H0_H0 ;  /* 0x20000041ff037230 */ /* 0x100fe40000004100 */
[----:B------:R-:W-:Y:S01]  /*63d0*/  FMUL R15, R47, R15 ;  /* 0x0000000f2f0f7220 */ /* 0x000fe20000400000 */
[C---:B------:R-:W-:Y:S01]  /*63e0*/  FFMA R11, R49.reuse, R2, R11 ;  /* 0x00000002310b7223 */ /* 0x040fe2000000000b */
[----:B------:R-:W-:Y:S02]  /*63f0*/  HADD2.F32 R2, -RZ, R64.H1_H1 ;  /* 0x30000040ff027230 */ /* 0x000fe40000004100 */
[----:B------:R-:W-:Y:S01]  /*6400*/  FFMA R8, R49, R0, R8 ;  /* 0x0000000031087223 */ /* 0x000fe20000000008 */
[----:B------:R-:W-:Y:S02]  /*6410*/  HADD2.F32 R0, -RZ, R65.H1_H1 ;  /* 0x30000041ff007230 */ /* 0x000fe40000004100 */
[C---:B------:R-:W-:Y:S01]  /*6420*/  FMUL R19, R47.reuse, R19 ;  /* 0x000000132f137220 */ /* 0x040fe20000400000 */
[----:B------:R-:W-:Y:S01]  /*6430*/  FMUL R23, R47, R23 ;  /* 0x000000172f177220 */ /* 0x000fe20000400000 */
[C---:B------:R-:W-:Y:S01]  /*6440*/  FFMA R9, R49.reuse, R2, R9 ;  /* 0x0000000231097223 */ /* 0x040fe20000000009 */
[C---:B------:R-:W-:Y:S01]  /*6450*/  FFMA R10, R49.reuse, R3, R10 ;  /* 0x00000003310a7223 */ /* 0x040fe2000000000a */
[----:B------:R-:W-:Y:S01]  /*6460*/  FFMA R15, R49, R0, R15 ;  /* 0x00000000310f7223 */ /* 0x000fe2000000000f */
[--C-:B------:R-:W-:Y:S02]  /*6470*/  HADD2.F32 R2, -RZ, R66.reuse.H0_H0 ;  /* 0x20000042ff027230 */ /* 0x100fe40000004100 */
[----:B------:R-:W-:Y:S01]  /*6480*/  FMUL R27, R47, R27 ;  /* 0x0000001b2f1b7220 */ /* 0x000fe20000400000 */
[----:B------:R-:W-:Y:S01]  /*6490*/  HADD2.F32 R0, -RZ, R66.H1_H1 ;  /* 0x30000042ff007230 */ /* 0x000fe20000004100 */
[----:B------:R-:W-:Y:S01]  /*64a0*/  F2FP.F16.F32.PACK_AB R54, R5, R4 ;  /* 0x000000040536723e */ /* 0x000fe200000000ff */
[--C-:B------:R-:W-:Y:S02]  /*64b0*/  HADD2.F32 R3, -RZ, R67.reuse.H0_H0 ;  /* 0x20000043ff037230 */ /* 0x100fe40000004100 */
[C---:B------:R-:W-:Y:S01]  /*64c0*/  FFMA R12, R49.reuse, R2, R12 ;  /* 0x00000002310c7223 */ /* 0x040fe2000000000c */
[--C-:B------:R-:W-:Y:S02]  /*64d0*/  HADD2.F32 R2, -RZ, R72.reuse.H0_H0 ;  /* 0x20000048ff027230 */ /* 0x100fe40000004100 */
[C---:B------:R-:W-:Y:S01]  /*64e0*/  FFMA R13, R49.reuse, R0, R13 ;  /* 0x00000000310d7223 */ /* 0x040fe2000000000d */
[----:B------:R-:W-:Y:S02]  /*64f0*/  HADD2.F32 R0, -RZ, R67.H1_H1 ;  /* 0x30000043ff007230 */ /* 0x000fe40000004100 */
[----:B------:R-:W-:Y:S01]  /*6500*/  FFMA R14, R49, R3, R14 ;  /* 0x00000003310e7223 */ /* 0x000fe2000000000e */
[----:B------:R-:W-:Y:S01]  /*6510*/  HADD2.F32 R3, -RZ, R72.H1_H1 ;  /* 0x30000048ff037230 */ /* 0x000fe20000004100 */
[----:B------:R-:W-:Y:S01]  /*6520*/  F2FP.F16.F32.PACK_AB R55, R11, R6 ;  /* 0x000000060b37723e */ /* 0x000fe200000000ff */
[----:B------:R-:W-:Y:S01]  /*6530*/  FMUL R31, R47, R31 ;  /* 0x0000001f2f1f7220 */ /* 0x000fe20000400000 */
[C---:B------:R-:W-:Y:S01]  /*6540*/  FFMA R19, R49.reuse, R0, R19 ;  /* 0x0000000031137223 */ /* 0x040fe20000000013 */
[--C-:B------:R-:W-:Y:S02]  /*6550*/  HADD2.F32 R0, -RZ, R73.reuse.H0_H0 ;  /* 0x20000049ff007230 */ /* 0x100fe40000004100 */
[C---:B------:R-:W-:Y:S01]  /*6560*/  FFMA R16, R49.reuse, R2, R16 ;  /* 0x0000000231107223 */ /* 0x040fe20000000010 */
[----:B------:R1:W-:Y:S01]  /*6570*/  STS.128 [R63], R52 ;  /* 0x000000343f007388 */ /* 0x0003e20000000c00 */
[C---:B------:R-:W-:Y:S01]  /*6580*/  FFMA R17, R49.reuse, R3, R17 ;  /* 0x0000000331117223 */ /* 0x040fe20000000011 */
[----:B------:R-:W-:Y:S02]  /*6590*/  HADD2.F32 R2, -RZ, R73.H1_H1 ;  /* 0x30000049ff027230 */ /* 0x000fe40000004100 */
[----:B------:R-:W-:Y:S01]  /*65a0*/  FFMA R18, R49, R0, R18 ;  /* 0x0000000031127223 */ /* 0x000fe20000000012 */
[--C-:B------:R-:W-:Y:S01]  /*65b0*/  HADD2.F32 R0, -RZ, R74.reuse.H0_H0 ;  /* 0x2000004aff007230 */ /* 0x100fe20000004100 */
[----:B------:R-:W-:Y:S01]  /*65c0*/  F2FP.F16.F32.PACK_AB R8, R9, R8 ;  /* 0x000000080908723e */ /* 0x000fe200000000ff */
[--C-:B------:R-:W-:Y:S02]  /*65d0*/  HADD2.F32 R3, -RZ, R75.reuse.H0_H0 ;  /* 0x2000004bff037230 */ /* 0x100fe40000004100 */
[C---:B------:R-:W-:Y:S01]  /*65e0*/  FFMA R23, R49.reuse, R2, R23 ;  /* 0x0000000231177223 */ /* 0x040fe20000000017 */
[----:B------:R-:W-:Y:S02]  /*65f0*/  HADD2.F32 R2, -RZ, R74.H1_H1 ;  /* 0x3000004aff027230 */ /* 0x000fe40000004100 */
[----:B------:R-:W-:Y:S01]  /*6600*/  FFMA R20, R49, R0, R20 ;  /* 0x0000000031147223 */ /* 0x000fe20000000014 */
[----:B------:R-:W-:Y:S01]  /*6610*/  HADD2.F32 R0, -RZ, R75.H1_H1 ;  /* 0x3000004bff007230 */ /* 0x000fe20000004100 */
[----:B------:R-:W-:Y:S01]  /*6620*/  F2FP.F16.F32.PACK_AB R9, R15, R10 ;  /* 0x0000000a0f09723e */ /* 0x000fe200000000ff */
[----:B------:R-:W-:Y:S02]  /*6630*/  HADD2.F32 R4, -RZ, R83.H0_H0 ;  /* 0x20000053ff047230 */ /* 0x000fe40000004100 */
[C---:B------:R-:W-:Y:S01]  /*6640*/  FFMA R21, R49.reuse, R2, R21 ;  /* 0x0000000231157223 */ /* 0x040fe20000000015 */
[C---:B------:R-:W-:Y:S01]  /*6650*/  FFMA R22, R49.reuse, R3, R22 ;  /* 0x0000000331167223 */ /* 0x040fe20000000016 */
[----:B------:R-:W-:Y:S01]  /*6660*/  FFMA R27, R49, R0, R27 ;  /* 0x00000000311b7223 */ /* 0x000fe2000000001b */
[--C-:B------:R-:W-:Y:S01]  /*6670*/  HADD2.F32 R2, -RZ, R80.reuse.H0_H0 ;  /* 0x20000050ff027230 */ /* 0x100fe20000004100 */
[----:B------:R-:W-:Y:S01]  /*6680*/  F2FP.F16.F32.PACK_AB R10, R13, R12 ;  /* 0x0000000c0d0a723e */ /* 0x000fe200000000ff */
[----:B------:R-:W-:Y:S01]  /*6690*/  HADD2.F32 R0, -RZ, R80.H1_H1 ;  /* 0x30000050ff007230 */ /* 0x000fe20000004100 */
[----:B------:R-:W-:Y:S01]  /*66a0*/  F2FP.F16.F32.PACK_AB R11, R19, R14 ;  /* 0x0000000e130b723e */ /* 0x000fe200000000ff */
[--C-:B------:R-:W-:Y:S02]  /*66b0*/  HADD2.F32 R3, -RZ, R81.reuse.H0_H0 ;  /* 0x20000051ff037230 */ /* 0x100fe40000004100 */
[C---:B------:R-:W-:Y:S01]  /*66c0*/  FFMA R24, R49.reuse, R2, R24 ;  /* 0x0000000231187223 */ /* 0x040fe20000000018 */
[--C-:B------:R-:W-:Y:S02]  /*66d0*/  HADD2.F32 R2, -RZ, R82.reuse.H0_H0 ;  /* 0x20000052ff027230 */ /* 0x100fe40000004100 */
[C---:B------:R-:W-:Y:S01]  /*66e0*/  FFMA R25, R49.reuse, R0, R25 ;  /* 0x0000000031197223 */ /* 0x040fe20000000019 */
[----:B------:R1:W-:Y:S01]  /*66f0*/  STS.128 [R62+0x10], R8 ;  /* 0x000010083e007388 */ /* 0x0003e20000000c00 */
[----:B------:R-:W-:Y:S02]  /*6700*/  HADD2.F32 R0, -RZ, R81.H1_H1 ;  /* 0x30000051ff007230 */ /* 0x000fe40000004100 */
[----:B------:R-:W-:Y:S01]  /*6710*/  FFMA R26, R49, R3, R26 ;  /* 0x00000003311a7223 */ /* 0x000fe2000000001a */
[----:B------:R-:W-:Y:S01]  /*6720*/  HADD2.F32 R3, -RZ, R82.H1_H1 ;  /* 0x30000052ff037230 */ /* 0x000fe20000004100 */
[----:B------:R-:W-:Y:S01]  /*6730*/  F2FP.F16.F32.PACK_AB R16, R17, R16 ;  /* 0x000000101110723e */ /* 0x000fe200000000ff */
[----:B------:R-:W-:Y:S01]  /*6740*/  HADD2.F32 R5, -RZ, R83.H1_H1 ;  /* 0x30000053ff057230 */ /* 0x000fe20000004100 */
[----:B------:R-:W-:Y:S01]  /*6750*/  F2FP.F16.F32.PACK_AB R17, R23, R18 ;  /* 0x000000121711723e */ /* 0x000fe200000000ff */
[----:B------:R-:W-:Y:S01]  /*6760*/  FFMA R31, R49, R0, R31 ;  /* 0x00000000311f7223 */ /* 0x000fe2000000001f */
[----:B------:R-:W-:Y:S01]  /*6770*/  FMUL R35, R47, R35 ;  /* 0x000000232f237220 */ /* 0x000fe20000400000 */
[----:B------:R-:W-:Y:S01]  /*6780*/  F2FP.F16.F32.PACK_AB R18, R21, R20 ;  /* 0x000000141512723e */ /* 0x000fe200000000ff */
[----:B------:R-:W-:Y:S01]  /*6790*/  FFMA R28, R49, R2, R28 ;  /* 0x00000002311c7223 */ /* 0x000fe2000000001c */
[----:B------:R-:W-:Y:S01]  /*67a0*/  F2FP.F16.F32.PACK_AB R19, R27, R22 ;  /* 0x000000161b13723e */ /* 0x000fe200000000ff */
[C---:B------:R-:W-:Y:S01]  /*67b0*/  FFMA R29, R49.reuse, R3, R29 ;  /* 0x00000003311d7223 */ /* 0x040fe2000000001d */
[C---:B------:R-:W-:Y:S01]  /*67c0*/  FFMA R30, R49.reuse, R4, R30 ;  /* 0x00000004311e7223 */ /* 0x040fe2000000001e */
[----:B------:R-:W-:Y:S01]  /*67d0*/  FFMA R35, R49, R5, R35 ;  /* 0x0000000531237223 */ /* 0x000fe20000000023 */
[----:B------:R-:W-:Y:S01]  /*67e0*/  F2FP.F16.F32.PACK_AB R24, R25, R24 ;  /* 0x000000181918723e */ /* 0x000fe200000000ff */
[----:B------:R1:W-:Y:S01]  /*67f0*/  STS.128 [R61+0x20], R16 ;  /* 0x000020103d007388 */ /* 0x0003e20000000c00 */
[----:B------:R-:W-:Y:S02]  /*6800*/  F2FP.F16.F32.PACK_AB R25, R31, R26 ;  /* 0x0000001a1f19723e */ /* 0x000fe400000000ff */
[----:B------:R-:W-:Y:S02]  /*6810*/  F2FP.F16.F32.PACK_AB R26, R29, R28 ;  /* 0x0000001c1d1a723e */ /* 0x000fe400000000ff */
[----:B------:R-:W-:Y:S05]  /*6820*/  F2FP.F16.F32.PACK_AB R27, R35, R30 ;  /* 0x0000001e231b723e */ /* 0x000fea00000000ff */
[----:B------:R1:W-:Y:S01]  /*6830*/  STS.128 [R60+0x10], R24 ;  /* 0x000010183c007388 */ /* 0x0003e20000000c00 */
[----:B------:R-:W-:Y:S01]  /*6840*/  @!PT LDS RZ, [RZ] ;  /* 0x00000000fffff984 */ /* 0x000fe20000000800 */
[----:B------:R-:W-:Y:S01]  /*6850*/  @!PT LDS RZ, [RZ] ;  /* 0x00000000fffff984 */ /* 0x000fe20000000800 */
[----:B------:R-:W-:Y:S01]  /*6860*/  @!PT LDS RZ, [RZ] ;  /* 0x00000000fffff984 */ /* 0x000fe20000000800 */
[----:B------:R-:W-:Y:S01]  /*6870*/  @!PT LDS RZ, [RZ] ;  /* 0x00000000fffff984 */ /* 0x000fe20000000800 */
[----:B------:R2:W-:Y:S07]  /*6880*/  MEMBAR.ALL.CTA ;  /* 0x0000000000007992 */ /* 0x0005ee0000008000 */
[----:B--2---:R-:W2:Y:S02]  /*6890*/  FENCE.VIEW.ASYNC.S ;  /* 0x00000000000073c6 */ /* 0x004ea40000000000 */
[----:B--2---:R-:W-:Y:S06]  /*68a0*/  BAR.SYNC.DEFER_BLOCKING 0x1, 0x80 ;  /* 0x0042000000007b1d */ /* 0x004fec0000010000 */
[----:B------:R-:W-:Y:S05]  /*68b0*/  @P0 BRA `(.L_x_112) ;  /* 0x00000000001c0947 */ /* 0x000fea0003800000 */
[----:B------:R-:W-:Y:S01]  /*68c0*/  R2UR UR4, R68 ;  /* 0x00000000440472ca */ /* 0x000fe200000e0000 */
[----:B------:R-:W-:Y:S01]  /*68d0*/  UIADD3 UR6, UP0, UPT, UR54, 0x680, URZ ;  /* 0x0000068036067890 */ /* 0x000fe2000ff1e0ff */
[----:B------:R-:W-:Y:S03]  /*68e0*/  UMOV UR43, UR36 ;  /* 0x00000024002b7c82 */ /* 0x000fe60008000000 */
[----:B------:R-:W-:Y:S08]  /*68f0*/  UIADD3.X UR7, UPT, UPT, URZ, UR55, URZ, UP0, !UPT ;  /* 0x00000037ff077290 */ /* 0x000ff000087fe4ff */
[----:B------:R-:W-:Y:S09]  /*6900*/  UIADD3 UR40, UPT, UPT, UR48, 0x200, UR4 ;  /* 0x0000020030287890 */ /* 0x000ff2000fffe004 */
[----:B------:R2:W-:Y:S02]  /*6910*/  UTMASTG.3D [UR40], [UR6] ;  /* 0x00000028060073b5 */ /* 0x0005e40008010000 */
[----:B--2---:R0:W-:Y:S02]  /*6920*/  UTMACMDFLUSH ;  /* 0x00000000000079b7 */ /* 0x0041e40000000000 */
.L_x_112:
[----:B------:R-:W-:Y:S05]  /*6930*/  BSYNC.RECONVERGENT B0 ;  /* 0x0000000000007941 */ /* 0x000fea0003800200 */
.L_x_111:
[----:B------:R-:W-:Y:S01]  /*6940*/  UIADD3 UR40, UPT, UPT, UR56, 0x1, URZ ;  /* 0x0000000138287890 */ /* 0x000fe2000fffe0ff */
[----:B------:R-:W-:Y:S03]  /*6950*/  BSSY.RECONVERGENT B0, `(.L_x_113) ;  /* 0x0000005000007945 */ /* 0x000fe60003800200 */
[----:B------:R-:W-:Y:S04]  /*6960*/  UISETP.NE.AND UP0, UPT, UR40, 0x3, UPT ;  /* 0x000000032800788c */ /* 0x000fe8000bf05270 */
[----:B------:R-:W-:Y:S01]  /*6970*/  USEL UR43, UR40, URZ, UP0 ;  /* 0x000000ff282b7287 */ /* 0x000fe20008000000 */
[----:B------:R-:W-:Y:S11]  /*6980*/  @P0 BRA `(.L_x_114) ;  /* 0x0000000000040947 */ /* 0x000ff60003800000 */
[----:B------:R-:W-:Y:S04]  /*6990*/  DEPBAR.LE SB0, 0x1 ;  /* 0x000080400000791a */ /* 0x000fe80000000000 */
.L_x_114:
[----:B------:R-:W-:Y:S05]  /*69a0*/  BSYNC.RECONVERGENT B0 ;  /* 0x0000000000007941 */ /* 0x000fea0003800200 */
.L_x_113:
[----:B------:R-:W-:Y:S01]  /*69b0*/  BAR.SYNC.DEFER_BLOCKING 0x1, 0x80 ;  /* 0x0042000000007b1d */ /* 0x000fe20000010000 */
[----:B------:R-:W-:Y:S01]  /*69c0*/  ISETP.NE.AND P1, PT, R109, RZ, PT ;  /* 0x000000ff6d00720c */ /* 0x000fe20003f25270 */
[----:B------:R-:W-:Y:S01]  /*69d0*/  UISETP.NE.AND UP0, UPT, UR50, URZ, UPT ;  /* 0x000000ff3200728c */ /* 0x000fe2000bf05270 */
[----:B------:R-:W-:Y:S11]  /*69e0*/  LEA R2, R69, UR48, 0x3 ;  /* 0x0000003045027c11 */ /* 0x000ff6000f8e18ff */
[----:B------:R-:W-:Y:S01]  /*69f0*/  @P1 SHF.L.U32 R3, R71, 0x1f, RZ ;  /* 0x0000001f47031819 */ /* 0x000fe200000006ff */
[----:B------:R-:W-:Y:S06]  /*6a00*/  BRA.U !UP0, `(.L_x_115) ;  /* 0x0000000108247547 */ /* 0x000fec000b800000 */
[----:B------:R-:W-:Y:S01]  /*6a10*/  IMAD.U32 R4, RZ, RZ, UR49 ;  /* 0x00000031ff047e24 */ /* 0x000fe2000f8e00ff */
[----:B------:R-:W-:Y:S01]  /*6a20*/  MOV R0, UR37 ;  /* 0x0000002500007c02 */ /* 0x000fe20008000f00 */
[----:B------:R-:W-:Y:S03]  /*6a30*/  UIADD3 UR49, UPT, UPT, UR49, 0x1, URZ ;  /* 0x0000000131317890 */ /* 0x000fe6000fffe0ff */
[----:B------:R-:W-:Y:S01]  /*6a40*/  @P1 LEA R4, R4, UR48, 0x3 ;  /* 0x0000003004041c11 */ /* 0x000fe2000f8e18ff */
[----:B------:R-:W-:Y:S04]  /*6a50*/  UISETP.NE.AND UP0, UPT, UR49, 0x3, UPT ;  /* 0x000000033100788c */ /* 0x000fe8000bf05270 */
[----:B------:R-:W-:Y:S01]  /*6a60*/  @P1 VIADD R4, R4, 0x48 ;  /* 0x0000004804041836 */ /* 0x000fe20000000000 */
[----:B------:R-:W-:Y:S04]  /*6a70*/  USEL UR49, UR49, URZ, UP0 ;  /* 0x000000ff31317287 */ /* 0x000fe80008000000 */
[----:B------:R-:W-:Y:S04]  /*6a80*/  @P1 PRMT R0, R0, 0x654, R4 ;  /* 0x0000065400001816 */ /* 0x000fe80000000004 */
[----:B------:R2:W-:Y:S04]  /*6a90*/  @P1 SYNCS.ARRIVE.TRANS64.RED.A1T0 RZ, [R0+URZ], RZ ;  /* 0x000000ff00ff19a7 */ /* 0x0005e800081004ff */
.L_x_115:
[----:B------:R-:W4:Y:S01]  /*6aa0*/  @P1 SYNCS.PHASECHK.TRANS64.TRYWAIT P0, [R2+URZ+0x30], R3 ;  /* 0x00003003020015a7 */ /* 0x000f2200080011ff */
[----:B------:R-:W-:Y:S01]  /*6ab0*/  BSSY B1, `(.L_x_116) ;  /* 0x0000015000017945 */ /* 0x000fe20003800000 */
[----:B----4-:R-:W-:Y:S03]  /*6ac0*/  @P1 SEL R70, RZ, 0x1, !P0 ;  /* 0x00000001ff461807 */ /* 0x010fe60004000000 */
[----:B------:R-:W-:Y:S05]  /*6ad0*/  @!P1 BRA `(.L_x_117) ;  /* 0x0000000000489947 */ /* 0x000fea0003800000 */
[----:B------:R-:W-:Y:S01]  /*6ae0*/  ISETP.NE.AND P1, PT, R76, RZ, PT ;  /* 0x000000ff4c00720c */ /* 0x000fe20003f25270 */
[----:B------:R-:W-:Y:S01]  /*6af0*/  BSSY B0, `(.L_x_118) ;  /* 0x000000a000007945 */ /* 0x000fe20003800000 */
[----:B------:R-:W-:Y:S11]  /*6b00*/  ISETP.NE.AND P0, PT, R70, RZ, PT ;  /* 0x000000ff4600720c */ /* 0x000ff60003f05270 */
[----:B------:R-:W-:Y:S04]  /*6b10*/  @P1 IMAD R69, R69, 0x2000, R103 ;  /* 0x0000200045451824 */ /* 0x000fe800078e0267 */
[----:B------:R-:W-:Y:S01]  /*6b20*/  @P1 IMAD.IADD R4, R111, 0x1, R69 ;  /* 0x000000016f041824 */ /* 0x000fe200078e0245 */
[----:B------:R-:W-:Y:S03]  /*6b30*/  @P1 IADD3 R3, PT, PT, R110, R69, RZ ;  /* 0x000000456e031210 */ /* 0x000fe60007ffe0ff */
[----:B--2---:R-:W-:Y:S01]  /*6b40*/  @P1 IMAD.IADD R0, R102, 0x1, R4 ;  /* 0x0000000166001824 */ /* 0x004fe200078e0204 */
[----:B------:R-:W-:Y:S06]  /*6b50*/  @P0 BRA `(.L_x_119) ;  /* 0x00000000000c0947 */ /* 0x000fec0003800000 */
[----:B------:R-:W-:Y:S04]  /*6b60*/  SHF.L.U32 R71, R71, 0x1f, RZ ;  /* 0x0000001f47477819 */ /* 0x000fe800000006ff */
[----:B------:R-:W2:Y:S02]  /*6b70*/  SYNCS.PHASECHK.TRANS64.TRYWAIT P0, [R2+URZ+0x30], R71 ;  /* 0x00003047020075a7 */ /* 0x000ea400080011ff */
[----:B--2---:R-:W-:Y:S05]  /*6b80*/  @!P0 BRA `(.L_x_120) ;  /* 0x00000018005c8947 */ /* 0x004fea0003800000 */
.L_x_119:
[----:B------:R-:W-:Y:S05]  /*6b90*/  BSYNC B0 ;  /* 0x0000000000007941 */ /* 0x000fea0003800000 */
.L_x_118:
[----:B------:R-:W-:Y:S11]  /*6ba0*/  ISETP.NE.AND P0, PT, R76, RZ, PT ;  /* 0x000000ff4c00720c */ /* 0x000ff60003f05270 */
[----:B------:R-:W-:Y:S02]  /*6bb0*/  @!UPT UIADD3 URZ, UPT, UPT, URZ, URZ, URZ ;  /* 0x000000fffffff290 */ /* 0x000fe4000fffe0ff */
[----:B------:R4:W1:Y:S04]  /*6bc0*/  @P0 LDS.128 R56, [R69] ;  /* 0x0000000045380984 */ /* 0x0008680000000c00 */
[----:B------:R4:W1:Y:S04]  /*6bd0*/  @P0 LDS.128 R72, [R3+0x20] ;  /* 0x0000200003480984 */ /* 0x0008680000000c00 */
[----:B------:R4:W1:Y:S04]  /*6be0*/  @P0 LDS.128 R64, [R4+0x10] ;  /* 0x0000100004400984 */ /* 0x0008680000000c00 */
[----:B------:R4:W1:Y:S02]  /*6bf0*/  @P0 LDS.128 R80, [R0+0x10] ;  /* 0x0000100000500984 */ /* 0x0008640000000c00 */
.L_x_117:
[----:B------:R-:W-:Y:S05]  /*6c00*/  BSYNC B1 ;  /* 0x0000000000017941 */ /* 0x000fea0003800000 */
.L_x_116:
[----:B--2-4-:R-:W-:Y:S05]  /*6c10*/  VIADD R0, R48, 0x20 ;  /* 0x0000002030007836 */ /* 0x014fea0000000000 */
[----:B------:R-:W-:Y:S04]  /*6c20*/  SHF.R.U32.HI R0, RZ, 0x15, R0 ;  /* 0x00000015ff007819 */ /* 0x000fe80000011600 */
[----:B------:R-:W-:Y:S11]  /*6c30*/  LOP3.LUT P0, RZ, R0, 0x3, R96, 0x48, !PT ;  /* 0x0000000300ff7812 */ /* 0x000ff60007804860 */
[----:B------:R-:W-:Y:S02]  /*6c40*/  @!UPT UIADD3 URZ, UPT, UPT, URZ, URZ, URZ ;  /* 0x000000fffffff290 */ /* 0x000fe4000fffe0ff */
[----:B------:R-:W-:Y:S05]  /*6c50*/  @!P0 BRA `(.L_x_121) ;  /* 0x0000000000408947 */ /* 0x000fea0003800000 */
[----:B------:R-:W2:Y:S01]  /*6c60*/  LDCU.64 UR8, c[0x4][0x70] ;  /* 0x01000e00ff0877ac */ /* 0x000ea20008000a00 */
[----:B------:R-:W-:Y:S01]  /*6c70*/  MOV R3, 0x0 ;  /* 0x0000000000037802 */ /* 0x000fe20000000f00 */
[----:B------:R-:W-:Y:S02]  /*6c80*/  HFMA2 R12, -RZ, RZ, 0, 5.9604644775390625e-08 ;  /* 0x00000001ff0c7431 */ /* 0x000fe400000001ff */
[----:B-1----:R-:W-:Y:S02]  /*6c90*/  IMAD.MOV.U32 R8, RZ, RZ, 0x192 ;  /* 0x00000192ff087424 */ /* 0x002fe400078e00ff */
[----:B------:R-:W-:Y:S01]  /*6ca0*/  IMAD.MOV.U32 R13, RZ, RZ, RZ ;  /* 0x000000ffff0d7224 */ /* 0x000fe200078e00ff */
[----:B------:R-:W1:Y:S01]  /*6cb0*/  LDCU.64 UR6, c[0x4][0x78] ;  /* 0x01000f00ff0677ac */ /* 0x000e620008000a00 */
[----:B------:R-:W4:Y:S01]  /*6cc0*/  LDC.64 R2, c[0x4][R3] ;  /* 0x0100000003027b82 */ /* 0x000f220000000a00 */
[----:B------:R-:W5:Y:S01]  /*6cd0*/  LDCU.64 UR4, c[0x4][0x10] ;  /* 0x01000200ff0477ac */ /* 0x000f620008000a00 */
[----:B--2---:R-:W-:Y:S01]  /*6ce0*/  MOV R5, UR9 ;  /* 0x0000000900057c02 */ /* 0x004fe20008000f00 */
[----:B------:R-:W-:Y:S01]  /*6cf0*/  IMAD.U32 R4, RZ, RZ, UR8 ;  /* 0x00000008ff047e24 */ /* 0x000fe2000f8e00ff */
[----:B-1----:R-:W-:Y:S01]  /*6d00*/  MOV R7, UR7 ;  /* 0x0000000700077c02 */ /* 0x002fe20008000f00 */
[----:B------:R-:W-:Y:S01]  /*6d10*/  IMAD.U32 R6, RZ, RZ, UR6 ;  /* 0x00000006ff067e24 */ /* 0x000fe2000f8e00ff */
[----:B-----5:R-:W-:Y:S01]  /*6d20*/  MOV R11, UR5 ;  /* 0x00000005000b7c02 */ /* 0x020fe20008000f00 */
[----:B------:R-:W-:Y:S02]  /*6d30*/  IMAD.U32 R10, RZ, RZ, UR4 ;  /* 0x00000004ff0a7e24 */ /* 0x000fe4000f8e00ff */
[----:B------:R-:W-:Y:S07]  /*6d40*/  LEPC R20, `(.L_x_121) ;  /* 0x000000001014794e */ /* 0x000fee0000000000 */
[----:B---34-:R-:W-:Y:S05]  /*6d50*/  CALL.ABS.NOINC R2 ;  /* 0x0000000002007343 */ /* 0x018fea0003c00000 */
.L_x_121:
[----:B------:R-:W-:Y:S01]  /*6d60*/  ISETP.NE.AND P0, PT, R104, RZ, PT ;  /* 0x000000ff6800720c */ /* 0x000fe20003f05270 */
[----:B------:R-:W-:Y:S05]  /*6d70*/  WARPSYNC.ALL ;  /* 0x0000000000007948 */ /* 0x000fea0003800000 */
[----:B------:R-:W-:Y:S01]  /*6d80*/  R2UR UR4, R48 ;  /* 0x00000000300472ca */ /* 0x000fe200000e0000 */
[----:B------:R-:W-:Y:S01]  /*6d90*/  USHF.L.U32 UR8, UR43, 0xd, URZ ;  /* 0x0000000d2b087899 */ /* 0x000fe200080006ff */
[--C-:B-1----:R-:W-:Y:S01]  /*6da0*/  HADD2.F32 R48, -RZ, R56.reuse.H0_H0 ;  /* 0x20000038ff307230 */ /* 0x102fe20000004100 */
[----:B------:R-:W-:Y:S01]  /*6db0*/  IADD3 R106, PT, PT, R106, 0xb0, RZ ;  /* 0x000000b06a6a7810 */ /* 0x000fe20007ffe0ff */
[----:B------:R-:W-:Y:S01]  /*6dc0*/  HADD2.F32 R50, -RZ, R56.H1_H1 ;  /* 0x30000038ff327230 */ /* 0x000fe20000004100 */
[----:B------:R-:W-:Y:S01]  /*6dd0*/  BSSY.RECONVERGENT B0, `(.L_x_122) ;  /* 0x000008b000007945 */ /* 0x000fe20003800200 */
[--C-:B------:R-:W-:Y:S01]  /*6de0*/  HADD2.F32 R51, -RZ, R57.reuse.H0_H0 ;  /* 0x20000039ff337230 */ /* 0x100fe20000004100 */
[----:B------:R-:W-:Y:S01]  /*6df0*/  IADD3 R0, PT, PT, R103, UR8, RZ ;  /* 0x0000000867007c10 */ /* 0x000fe2000fffe0ff */
[----:B------:R-:W-:Y:S01]  /*6e00*/  HADD2.F32 R52, -RZ, R57.H1_H1 ;  /* 0x30000039ff347230 */ /* 0x000fe20000004100 */
[----:B------:R-:W-:Y:S01]  /*6e10*/  LOP3.LUT R106, R106, 0xfefffff8, RZ, 0xc0, !PT ;  /* 0xfefffff86a6a7812 */ /* 0x000fe200078ec0ff */
[--C-:B------:R-:W-:Y:S01]  /*6e20*/  HADD2.F32 R53, -RZ, R58.reuse.H0_H0 ;  /* 0x2000003aff357230 */ /* 0x100fe20000004100 */
[-C--:B------:R-:W-:Y:S01]  /*6e30*/  IADD3 R111, PT, PT, R111, R0.reuse, RZ ;  /* 0x000000006f6f7210 */ /* 0x080fe20007ffe0ff */
[----:B------:R-:W-:Y:S01]  /*6e40*/  HADD2.F32 R54, -RZ, R58.H1_H1 ;  /* 0x3000003aff367230 */ /* 0x000fe20000004100 */
[----:B------:R-:W1:Y:S01]  /*6e50*/  LDTM.x32 R4, tmem[UR4+0x20] ;  /* 0x00002004000479ee */ /* 0x000e6200082c0000 */
[----:B------:R-:W-:Y:S01]  /*6e60*/  NOP ;  /* 0x0000000000007918 */ /* 0x000fe20000000000 */
[----:B-1----:R1:W-:Y:S01]  /*6e70*/  SYNCS.ARRIVE.TRANS64.RED.A1T0 RZ, [R106+URZ], RZ ;  /* 0x000000ff6aff79a7 */ /* 0x0023e200081004ff */
[----:B------:R-:W-:Y:S01]  /*6e80*/  IADD3 R110, PT, PT, R110, R0, RZ ;  /* 0x000000006e6e7210 */ /* 0x000fe20007ffe0ff */
[--C-:B------:R-:W-:Y:S02]  /*6e90*/  HADD2.F32 R55, -RZ, R59.reuse.H0_H0 ;  /* 0x2000003bff377230 */ /* 0x100fe40000004100 */
[----:B------:R-:W-:Y:S02]  /*6ea0*/  HADD2.F32 R56, -RZ, R59.H1_H1 ;  /* 0x3000003bff387230 */ /* 0x000fe40000004100 */
[--C-:B------:R-:W-:Y:S02]  /*6eb0*/  HADD2.F32 R57, -RZ, R64.reuse.H0_H0 ;  /* 0x20000040ff397230 */ /* 0x100fe40000004100 */
[----:B------:R-:W-:Y:S02]  /*6ec0*/  HADD2.F32 R58, -RZ, R64.H1_H1 ;  /* 0x30000040ff3a7230 */ /* 0x000fe40000004100 */
[--C-:B------:R-:W-:Y:S02]  /*6ed0*/  HADD2.F32 R59, -RZ, R65.reuse.H0_H0 ;  /* 0x20000041ff3b7230 */ /* 0x100fe40000004100 */
[----:B---3--:R-:W-:Y:S02]  /*6ee0*/  HADD2.F32 R60, -RZ, R65.H1_H1 ;  /* 0x30000041ff3c7230 */ /* 0x008fe40000004100 */
[--C-:B------:R-:W-:Y:S02]  /*6ef0*/  HADD2.F32 R61, -RZ, R66.reuse.H0_H0 ;  /* 0x20000042ff3d7230 */ /* 0x100fe40000004100 */
[----:B------:R-:W-:Y:S02]  /*6f00*/  HADD2.F32 R62, -RZ, R66.H1_H1 ;  /* 0x30000042ff3e7230 */ /* 0x000fe40000004100 */
[--C-:B------:R-:W-:Y:S02]  /*6f10*/  HADD2.F32 R63, -RZ, R67.reuse.H0_H0 ;  /* 0x20000043ff3f7230 */ /* 0x100fe40000004100 */
[----:B------:R-:W-:Y:S02]  /*6f20*/  HADD2.F32 R64, -RZ, R67.H1_H1 ;  /* 0x30000043ff407230 */ /* 0x000fe40000004100 */
[C---:B------:R-:W-:Y:S01]  /*6f30*/  FMUL R4, R47.reuse, R4 ;  /* 0x000000042f047220 */ /* 0x040fe20000400000 */
[C---:B------:R-:W-:Y:S01]  /*6f40*/  FMUL R5, R47.reuse, R5 ;  /* 0x000000052f057220 */ /* 0x040fe20000400000 */
[C---:B------:R-:W-:Y:S01]  /*6f50*/  FMUL R6, R47.reuse, R6 ;  /* 0x000000062f067220 */ /* 0x040fe20000400000 */
[----:B------:R-:W-:Y:S01]  /*6f60*/  FMUL R7, R47, R7 ;  /* 0x000000072f077220 */ /* 0x000fe20000400000 */
[C---:B------:R-:W-:Y:S01]  /*6f70*/  FFMA R4, R49.reuse, R48, R4 ;  /* 0x0000003031047223 */ /* 0x040fe20000000004 */
[C---:B------:R-:W-:Y:S01]  /*6f80*/  FFMA R5, R49.reuse, R50, R5 ;  /* 0x0000003231057223 */ /* 0x040fe20000000005 */
[C---:B------:R-:W-:Y:S01]  /*6f90*/  FFMA R6, R49.reuse, R51, R6 ;  /* 0x0000003331067223 */ /* 0x040fe20000000006 */
[----:B------:R-:W-:Y:S01]  /*6fa0*/  FFMA R7, R49, R52, R7 ;  /* 0x0000003431077223 */ /* 0x000fe20000000007 */
[C---:B------:R-:W-:Y:S01]  /*6fb0*/  FMUL R8, R47.reuse, R8 ;  /* 0x000000082f087220 */ /* 0x040fe20000400000 */
[----:B------:R-:W-:Y:S01]  /*6fc0*/  FMUL R9, R47, R9 ;  /* 0x000000092f097220 */ /* 0x000fe20000400000 */
[----:B------:R-:W-:Y:S01]  /*6fd0*/  F2FP.F16.F32.PACK_AB R4, R5, R4 ;  /* 0x000000040504723e */ /* 0x000fe200000000ff */
[----:B------:R-:W-:Y:S01]  /*6fe0*/  FMUL R10, R47, R10 ;  /* 0x0000000a2f0a7220 */ /* 0x000fe20000400000 */
[----:B------:R-:W-:Y:S01]  /*6ff0*/  F2FP.F16.F32.PACK_AB R5, R7, R6 ;  /* 0x000000060705723e */ /* 0x000fe200000000ff */
[C---:B------:R-:W-:Y:S01]  /*7000*/  FFMA R8, R49.reuse, R53, R8 ;  /* 0x0000003531087223 */ /* 0x040fe20000000008 */
[C---:B------:R-:W-:Y:S01]  /*7010*/  FFMA R9, R49.reuse, R54, R9 ;  /* 0x0000003631097223 */ /* 0x040fe20000000009 */
[----:B------:R-:W-:Y:S01]  /*7020*/  FFMA R10, R49, R55, R10 ;  /* 0x00000037310a7223 */ /* 0x000fe2000000000a */
[C---:B------:R-:W-:Y:S01]  /*7030*/  FMUL R11, R47.reuse, R11 ;  /* 0x0000000b2f0b7220 */ /* 0x040fe20000400000 */
[C---:B------:R-:W-:Y:S01]  /*7040*/  FMUL R0, R47.reuse, R12 ;  /* 0x0000000c2f007220 */ /* 0x040fe20000400000 */
[----:B------:R-:W-:Y:S01]  /*7050*/  FMUL R2, R47, R13 ;  /* 0x0000000d2f027220 */ /* 0x000fe20000400000 */
[----:B------:R-:W-:Y:S01]  /*7060*/  F2FP.F16.F32.PACK_AB R6, R9, R8 ;  /* 0x000000080906723e */ /* 0x000fe200000000ff */
[C---:B------:R-:W-:Y:S01]  /*7070*/  FFMA R11, R49.reuse, R56, R11 ;  /* 0x00000038310b7223 */ /* 0x040fe2000000000b */
[C---:B------:R-:W-:Y:S01]  /*7080*/  FFMA R0, R49.reuse, R57, R0 ;  /* 0x0000003931007223 */ /* 0x040fe20000000000 */
[----:B------:R-:W-:Y:S01]  /*7090*/  FFMA R2, R49, R58, R2 ;  /* 0x0000003a31027223 */ /* 0x000fe20000000002 */
[C---:B------:R-:W-:Y:S01]  /*70a0*/  FMUL R3, R47.reuse, R14 ;  /* 0x0000000e2f037220 */ /* 0x040fe20000400000 */
[C---:B------:R-:W-:Y:S01]  /*70b0*/  FMUL R15, R47.reuse, R15 ;  /* 0x0000000f2f0f7220 */ /* 0x040fe20000400000 */
[C---:B------:R-:W-:Y:S01]  /*70c0*/  FMUL R12, R47.reuse, R16 ;  /* 0x000000102f0c7220 */ /* 0x040fe20000400000 */
[----:B------:R-:W-:Y:S01]  /*70d0*/  FMUL R13, R47, R17 ;  /* 0x000000112f0d7220 */ /* 0x000fe20000400000 */
[----:B------:R-:W-:Y:S01]  /*70e0*/  FFMA R3, R49, R59, R3 ;  /* 0x0000003b31037223 */ /* 0x000fe20000000003 */
[----:B------:R-:W-:Y:S01]  /*70f0*/  FMUL R14, R47, R18 ;  /* 0x000000122f0e7220 */ /* 0x000fe20000400000 */
[----:B------:R-:W-:Y:S01]  /*7100*/  FFMA R15, R49, R60, R15 ;  /* 0x0000003c310f7223 */ /* 0x000fe2000000000f */
[--C-:B------:R-:W-:Y:S02]  /*7110*/  HADD2.F32 R65, -RZ, R72.reuse.H0_H0 ;  /* 0x20000048ff417230 */ /* 0x100fe40000004100 */
[----:B------:R-:W-:Y:S01]  /*7120*/  FMUL R19, R47, R19 ;  /* 0x000000132f137220 */ /* 0x000fe20000400000 */
[----:B------:R-:W-:Y:S01]  /*7130*/  F2FP.F16.F32.PACK_AB R7, R11, R10 ;  /* 0x0000000a0b07723e */ /* 0x000fe200000000ff */
[----:B------:R-:W-:Y:S01]  /*7140*/  FFMA R12, R49, R61, R12 ;  /* 0x0000003d310c7223 */ /* 0x000fe2000000000c */
[----:B------:R-:W-:Y:S02]  /*7150*/  HADD2.F32 R66, -RZ, R72.H1_H1 ;  /* 0x30000048ff427230 */ /* 0x000fe40000004100 */
[----:B------:R-:W-:Y:S01]  /*7160*/  FMUL R16, R47, R20 ;  /* 0x000000142f107220 */ /* 0x000fe20000400000 */
[----:B------:R-:W-:Y:S01]  /*7170*/  FFMA R13, R49, R62, R13 ;  /* 0x0000003e310d7223 */ /* 0x000fe2000000000d */
[----:B------:R1:W-:Y:S01]  /*7180*/  STS.128 [R103+UR8], R4 ;  /* 0x0000000467007988 */ /* 0x0003e20008000c08 */
[--C-:B------:R-:W-:Y:S02]  /*7190*/  HADD2.F32 R67, -RZ, R73.reuse.H0_H0 ;  /* 0x20000049ff437230 */ /* 0x100fe40000004100 */
[----:B------:R-:W-:Y:S01]  /*71a0*/  FMUL R17, R47, R21 ;  /* 0x000000152f117220 */ /* 0x000fe20000400000 */
[----:B------:R-:W-:Y:S01]  /*71b0*/  FFMA R14, R49, R63, R14 ;  /* 0x0000003f310e7223 */ /* 0x000fe2000000000e */
[----:B------:R-:W-:Y:S02]  /*71c0*/  HADD2.F32 R68, -RZ, R73.H1_H1 ;  /* 0x30000049ff447230 */ /* 0x000fe40000004100 */
[----:B------:R-:W-:Y:S01]  /*71d0*/  FMUL R18, R47, R22 ;  /* 0x000000162f127220 */ /* 0x000fe20000400000 */
[----:B------:R-:W-:Y:S01]  /*71e0*/  FFMA R19, R49, R64, R19 ;  /* 0x0000004031137223 */ /* 0x000fe20000000013 */
        /* <DEDUP_REMOVED lines=14> */
[----:B------:R-:W-:Y:S01]  /*72d0*/  F2FP.F16.F32.PACK_AB R8, R2, R0 ;  /* 0x000000000208723e */ /* 0x000fe200000000ff */
[----:B------:R-:W-:Y:S01]  /*72e0*/  FFMA R20, R49, R69, R20 ;  /* 0x0000004531147223 */ /* 0x000fe20000000014 */
[----:B------:R-:W-:Y:S01]  /*72f0*/  F2FP.F16.F32.PACK_AB R9, R15, R3 ;  /* 0x000000030f09723e */ /* 0x000fe200000000ff */
[----:B------:R-:W-:Y:S01]  /*7300*/  HADD2.F32 R74, -RZ, R80.H1_H1 ;  /* 0x30000050ff4a7230 */ /* 0x000fe20000004100 */
[----:B------:R-:W-:Y:S01]  /*7310*/  F2FP.F16.F32.PACK_AB R10, R13, R12 ;  /* 0x0000000c0d0a723e */ /* 0x000fe200000000ff */
[----:B------:R-:W-:Y:S01]  /*7320*/  FMUL R24, R47, R28 ;  /* 0x0000001c2f187220 */ /* 0x000fe20000400000 */
[----:B------:R-:W-:Y:S01]  /*7330*/  F2FP.F16.F32.PACK_AB R11, R19, R14 ;  /* 0x0000000e130b723e */ /* 0x000fe200000000ff */
[----:B------:R-:W-:Y:S01]  /*7340*/  FFMA R21, R49, R70, R21 ;  /* 0x0000004631157223 */ /* 0x000fe20000000015 */
[--C-:B------:R-:W-:Y:S02]  /*7350*/  HADD2.F32 R75, -RZ, R81.reuse.H0_H0 ;  /* 0x20000051ff4b7230 */ /* 0x100fe40000004100 */
[----:B------:R-:W-:Y:S01]  /*7360*/  FMUL R25, R47, R29 ;  /* 0x0000001d2f197220 */ /* 0x000fe20000400000 */
[----:B------:R-:W-:Y:S01]  /*7370*/  FFMA R22, R49, R71, R22 ;  /* 0x0000004731167223 */ /* 0x000fe20000000016 */
[----:B------:R1:W-:Y:S01]  /*7380*/  STS.128 [R111+0x10], R8 ;  /* 0x000010086f007388 */ /* 0x0003e20000000c00 */
        /* <DEDUP_REMOVED lines=28> */
[----:B------:R-:W-:Y:S02]  /*7550*/  F2FP.F16.F32.PACK_AB R27, R35, R30 ;  /* 0x0000001e231b723e */ /* 0x000fe400000000ff */
[----:B------:R-:W-:Y:S05]  /*7560*/  IADD3 R0, PT, PT, R102, R111, RZ ;  /* 0x0000006f66007210 */ /* 0x000fea0007ffe0ff */
        /* <DEDUP_REMOVED lines=9> */
[----:B------:R-:W-:Y:S02]  /*7600*/  UIADD3 UR10, UP0, UPT, UR54, 0x680, URZ ;  /* 0x00000680360a7890 */ /* 0x000fe4000ff1e0ff */
[----:B------:R-:W-:Y:S02]  /*7610*/  UIADD3 UR5, UPT, UPT, UR41, 0x20, URZ ;  /* 0x0000002029057890 */ /* 0x000fe4000fffe0ff */
[----:B------:R-:W-:Y:S02]  /*7620*/  UIADD3 UR4, UPT, UPT, UR48, 0x200, UR8 ;  /* 0x0000020030047890 */ /* 0x000fe4000fffe008 */
[----:B------:R-:W-:Y:S01]  /*7630*/  UIADD3.X UR11, UPT, UPT, URZ, UR55, URZ, UP0, !UPT ;  /* 0x00000037ff0b7290 */ /* 0x000fe200087fe4ff */
[----:B------:R-:W-:Y:S01]  /*7640*/  UMOV UR6, UR42 ;  /* 0x0000002a00067c82 */ /* 0x000fe20008000000 */
[----:B------:R-:W-:Y:S07]  /*7650*/  UMOV UR7, UR36 ;  /* 0x0000002400077c82 */ /* 0x000fee0008000000 */
[----:B------:R2:W-:Y:S02]  /*7660*/  UTMASTG.3D [UR4], [UR10] ;  /* 0x000000040a0073b5 */ /* 0x0005e40008010000 */
[----:B--2---:R0:W-:Y:S02]  /*7670*/  UTMACMDFLUSH ;  /* 0x00000000000079b7 */ /* 0x0041e40000000000 */
.L_x_123:
[----:B------:R-:W-:Y:S05]  /*7680*/  BSYNC.RECONVERGENT B0 ;  /* 0x0000000000007941 */ /* 0x000fea0003800200 */
.L_x_122:
[----:B------:R-:W-:Y:S01]  /*7690*/  UIADD3 UR43, UPT, UPT, UR43, 0x1, URZ ;  /* 0x000000012b2b7890 */ /* 0x000fe2000fffe0ff */
[----:B------:R-:W-:Y:S03]  /*76a0*/  BSSY.RECONVERGENT B0, `(.L_x_124) ;  /* 0x0000008000007945 */ /* 0x000fe60003800200 */
[----:B------:R-:W-:Y:S04]  /*76b0*/  UISETP.NE.AND UP0, UPT, UR43, 0x3, UPT ;  /* 0x000000032b00788c */ /* 0x000fe8000bf05270 */
[----:B------:R-:W-:Y:S02]  /*76c0*/  UISETP.EQ.XOR UP1, UPT, UR40, 0x3, !UP0 ;  /* 0x000000032800788c */ /* 0x000fe4000c722a70 */
[----:B------:R-:W-:Y:S02]  /*76d0*/  USEL UR56, UR43, URZ, UP0 ;  /* 0x000000ff2b387287 */ /* 0x000fe40008000000 */
[----:B------:R-:W-:Y:S04]  /*76e0*/  USEL UR4, URZ, 0x1, !UP1 ;  /* 0x00000001ff047887 */ /* 0x000fe8000c800000 */
[----:B------:R-:W-:Y:S01]  /*76f0*/  ULOP3.LUT UR51, UR51, UR4, URZ, 0x3c, !UPT ;  /* 0x0000000433337292 */ /* 0x000fe2000f8e3cff */
[----:B------:R-:W-:Y:S11]  /*7700*/  @P0 BRA `(.L_x_125) ;  /* 0x0000000000040947 */ /* 0x000ff60003800000 */
[----:B------:R-:W-:Y:S04]  /*7710*/  DEPBAR.LE SB0, 0x1 ;  /* 0x000080400000791a */ /* 0x000fe80000000000 */
.L_x_125:
[----:B------:R-:W-:Y:S05]  /*7720*/  BSYNC.RECONVERGENT B0 ;  /* 0x0000000000007941 */ /* 0x000fea0003800200 */
.L_x_124:
[----:B------:R-:W-:Y:S01]  /*7730*/  BAR.SYNC.DEFER_BLOCKING 0x1, 0x80 ;  /* 0x0042000000007b1d */ /* 0x000fe20000010000 */
[----:B------:R-:W-:Y:S01]  /*7740*/  UISETP.NE.AND UP0, UPT, UR50, -0x2, UPT ;  /* 0xfffffffe3200788c */ /* 0x000fe2000bf05270 */
[----:B------:R-:W-:Y:S08]  /*7750*/  IADD3 R45, PT, PT, R45, 0x1, RZ ;  /* 0x000000012d2d7810 */ /* 0x000ff00007ffe0ff */
[----:B------:R-:W-:Y:S05]  /*7760*/  BRA.U !UP0, `(.L_x_126) ;  /* 0x0000000108287547 */ /* 0x000fea000b800000 */
[----:B------:R-:W-:Y:S01]  /*7770*/  ISETP.NE.AND P0, PT, R109, RZ, PT ;  /* 0x000000ff6d00720c */ /* 0x000fe20003f05270 */
[----:B------:R-:W-:Y:S01]  /*7780*/  IMAD.U32 R2, RZ, RZ, UR49 ;  /* 0x00000031ff027e24 */ /* 0x000fe2000f8e00ff */
[----:B------:R-:W-:Y:S01]  /*7790*/  UIADD3 UR49, UPT, UPT, UR49, 0x1, URZ ;  /* 0x0000000131317890 */ /* 0x000fe2000fffe0ff */
[----:B-1----:R-:W-:Y:S03]  /*77a0*/  IMAD.U32 R0, RZ, RZ, UR37 ;  /* 0x00000025ff007e24 */ /* 0x002fe6000f8e00ff */
[----:B------:R-:W-:Y:S04]  /*77b0*/  UISETP.NE.AND UP0, UPT, UR49, 0x3, UPT ;  /* 0x000000033100788c */ /* 0x000fe8000bf05270 */
[----:B------:R-:W-:Y:S03]  /*77c0*/  USEL UR49, UR49, URZ, UP0 ;  /* 0x000000ff31317287 */ /* 0x000fe60008000000 */
[----:B------:R-:W-:Y:S05]  /*77d0*/  @P0 LEA R2, R2, UR48, 0x3 ;  /* 0x0000003002020c11 */ /* 0x000fea000f8e18ff */
[----:B------:R-:W-:Y:S05]  /*77e0*/  @P0 VIADD R2, R2, 0x48 ;  /* 0x0000004802020836 */ /* 0x000fea0000000000 */
[----:B------:R-:W-:Y:S04]  /*77f0*/  @P0 PRMT R0, R0, 0x654, R2 ;  /* 0x0000065400000816 */ /* 0x000fe80000000002 */
[----:B------:R2:W-:Y:S03]  /*7800*/  @P0 SYNCS.ARRIVE.TRANS64.RED.A1T0 RZ, [R0+URZ], RZ ;  /* 0x000000ff00ff09a7 */ /* 0x0005e600081004ff */
.L_x_126:
[----:B------:R-:W-:Y:S01]  /*7810*/  ISETP.NE.AND P2, PT, R105, RZ, PT ;  /* 0x000000ff6900720c */ /* 0x000fe20003f45270 */
[----:B------:R-:W-:Y:S01]  /*7820*/  UIADD3 UR50, UPT, UPT, UR50, 0x2, URZ ;  /* 0x0000000232327890 */ /* 0x000fe2000fffe0ff */
[----:B------:R-:W-:Y:S01]  /*7830*/  ISETP.NE.AND P0, PT, R108, 0x2, PT ;  /* 0x000000026c00780c */ /* 0x000fe20003f05270 */
[----:B------:R-:W-:Y:S01]  /*7840*/  IMAD.IADD R15, R43, 0x1, R90 ;  /* 0x000000012b0f7824 */ /* 0x000fe200078e025a */
[----:B------:R-:W-:Y:S01]  /*7850*/  ISETP.NE.AND P1, PT, R45, 0x4, PT ;  /* 0x000000042d00780c */ /* 0x000fe20003f25270 */
[----:B------:R-:W-:Y:S01]  /*7860*/  IMAD.IADD R14, R44, 0x1, R91 ;  /* 0x000000012c0e7824 */ /* 0x000fe200078e025b */
[----:B------:R-:W-:Y:S02]  /*7870*/  SEL R2, RZ, 0x1, P0 ;  /* 0x00000001ff027807 */ /* 0x000fe40000000000 */
[----:B-12---:R-:W-:Y:S02]  /*7880*/  SEL R0, RZ, 0x1, P1 ;  /* 0x00000001ff007807 */ /* 0x006fe40000800000 */
[----:B------:R-:W-:Y:S02]  /*7890*/  LOP3.LUT R100, R100, R2, RZ, 0x3c, !PT ;  /* 0x0000000264647212 */ /* 0x000fe400078e3cff */
[----:B------:R-:W-:Y:S02]  /*78a0*/  LOP3.LUT R101, R101, R0, RZ, 0x3c, !PT ;  /* 0x0000000065657212 */ /* 0x000fe400078e3cff */
[----:B------:R-:W-:Y:S02]  /*78b0*/  @P2 R2UR UR36, R99 ;  /* 0x00000000632422ca */ /* 0x000fe400000e0000 */
[----:B------:R-:W-:Y:S02]  /*78c0*/  SEL R108, R108, RZ, P0 ;  /* 0x000000ff6c6c7207 */ /* 0x000fe40000000000 */
[----:B------:R-:W-:Y:S01]  /*78d0*/  SEL R45, R45, RZ, P1 ;  /* 0x000000ff2d2d7207 */ /* 0x000fe20000800000 */
[----:B------:R-:W-:Y:S10]  /*78e0*/  @P2 BRA `(.L_x_127) ;  /* 0xffffffd800082947 */ /* 0x000ff4000383ffff */
[----:B------:R-:W-:-:S09]  /*78f0*/  UISETP.NE.AND UP0, UPT, UR53, URZ, UPT ;  /* 0x000000ff3500728c */ /* 0x000fd2000bf05270 */
[----:B------:R-:W-:Y:S05]  /*7900*/  BRA.U !UP0, `(.L_x_128) ;  /* 0x0000000108487547 */ /* 0x000fea000b800000 */
[----:B------:R-:W1:Y:S02]  /*7910*/  LDCU.64 UR4, c[0x0][0x890] ;  /* 0x00011200ff0477ac */ /* 0x000e640008000a00 */
[----:B-1----:R-:W-:-:S04]  /*7920*/  UISETP.NE.U32.AND UP0, UPT, UR4, URZ, UPT ;  /* 0x000000ff0400728c */ /* 0x002fc8000bf05070 */
[----:B------:R-:W-:-:S09]  /*7930*/  UISETP.NE.AND.EX UP0, UPT, UR5, URZ, UPT, UP0 ;  /* 0x000000ff0500728c */ /* 0x000fd2000bf05300 */
[----:B------:R-:W-:Y:S05]  /*7940*/  BRA.U UP0, `(.L_x_129) ;  /* 0x00000001000c7547 */ /* 0x000fea000b800000 */
[----:B------:R-:W-:-:S13]  /*7950*/  FSETP.NEU.AND P0, PT, R49, RZ, PT ;  /* 0x000000ff3100720b */ /* 0x000fda0003f0d000 */
[----:B------:R-:W-:Y:S05]  /*7960*/  @!P0 EXIT ;  /* 0x000000000000894d */ /* 0x000fea0003800000 */
[----:B------:R-:W-:Y:S05]  /*7970*/  BRA `(.L_x_128) ;  /* 0x00000000002c7947 */ /* 0x000fea0003800000 */
.L_x_129:
[----:B------:R-:W-:Y:S01]  /*7980*/  ISETP.NE.AND P0, PT, R107, RZ, PT ;  /* 0x000000ff6b00720c */ /* 0x000fe20003f05270 */
[----:B------:R-:W-:-:S12]  /*7990*/  BSSY.RECONVERGENT B0, `(.L_x_128) ;  /* 0x0000009000007945 */ /* 0x000fd80003800200 */
[----:B------:R-:W-:Y:S05]  /*79a0*/  @P0 BRA `(.L_x_130) ;  /* 0x0000000000140947 */ /* 0x000fea0003800000 */
[----:B------:R-:W1:Y:S02]  /*79b0*/  LDCU.64 UR4, c[0x0][0x888] ;  /* 0x00011100ff0477ac */ /* 0x000e640008000a00 */
[----:B-1----:R-:W-:-:S04]  /*79c0*/  ISETP.NE.U32.AND P0, PT, RZ, UR4, PT ;  /* 0x00000004ff007c0c */ /* 0x002fc8000bf05070 */
[----:B------:R-:W-:-:S13]  /*79d0*/  ISETP.NE.AND.EX P0, PT, RZ, UR5, PT, P0 ;  /* 0x00000005ff007c0c */ /* 0x000fda000bf05300 */
[----:B------:R-:W-:Y:S05]  /*79e0*/  @!P0 EXIT ;  /* 0x000000000000894d */ /* 0x000fea0003800000 */
[----:B------:R-:W-:Y:S05]  /*79f0*/  BRA `(.L_x_131) ;  /* 0x0000000000087947 */ /* 0x000fea0003800000 */
.L_x_130:
[----:B------:R-:W-:-:S13]  /*7a00*/  FSETP.NEU.AND P0, PT, R49, RZ, PT ;  /* 0x000000ff3100720b */ /* 0x000fda0003f0d000 */
[----:B------:R-:W-:Y:S05]  /*7a10*/  @!P0 EXIT ;  /* 0x000000000000894d */ /* 0x000fea0003800000 */
.L_x_131:
[----:B------:R-:W-:Y:S05]  /*7a20*/  BSYNC.RECONVERGENT B0 ;  /* 0x0000000000007941 */ /* 0x000fea0003800200 */
.L_x_128:
[----:B------:R-:W-:Y:S01]  /*7a30*/  ULEA UR4, UR49, UR48, 0x3 ;  /* 0x0000003031047291 */ /* 0x000fe2000f8e18ff */
[----:B------:R-:W-:-:S04]  /*7a40*/  DEPBAR.LE SB0, 0x0 ;  /* 0x000080000000791a */ /* 0x000fc80000000000 */
[----:B------:R-:W-:-:S04]  /*7a50*/  UIADD3 UR4, UPT, UPT, UR4, 0x48, URZ ;  /* 0x0000004804047890 */ /* 0x000fc8000fffe0ff */
[----:B------:R-:W-:-:S09]  /*7a60*/  UPRMT UR4, UR37, 0x654, UR4 ;  /* 0x0000065425047896 */ /* 0x000fd20008000004 */
[----:B------:R-:W-:Y:S01]  /*7a70*/  SYNCS.ARRIVE.TRANS64.RED.A1T0 RZ, [UR4], RZ ;  /* 0x000000ffffff79a7 */ /* 0x000fe20008100404 */
[----:B------:R-:W-:Y:S05]  /*7a80*/  EXIT ;  /* 0x000000000000794d */ /* 0x000fea0003800000 */
.L_x_24:
[----:B--2---:R2:W4:Y:S02]  /*7a90*/  SYNCS.PHASECHK.TRANS64.TRYWAIT P0, [R2+URZ+0xe0], R3 ;  /* 0x0000e003020075a7 */ /* 0x00452400080011ff */
[----:B----4-:R-:W-:Y:S05]  /*7aa0*/  @!P0 NANOSLEEP.SYNCS 0x989680 ;  /* 0x009896800000895d */ /* 0x010fea0003900000 */
[----:B------:R-:W4:Y:S02]  /*7ab0*/  @!P0 SYNCS.PHASECHK.TRANS64 P0, [R2+URZ+0xe0], R3 ;  /* 0x0000e003020085a7 */ /* 0x000f2400080010ff */
[----:B----4-:R-:W-:Y:S05]  /*7ac0*/  @!P0 BRA `(.L_x_24) ;  /* 0xfffffffc00f08947 */ /* 0x010fea000383ffff */
[----:B------:R-:W-:Y:S05]  /*7ad0*/  BRA `(.L_x_132) ;  /* 0xffffff9c003c7947 */ /* 0x000fea000383ffff */
.L_x_27:
[----:B------:R-:W-:-:S07]  /*7ae0*/  MOV R2, UR33 ;  /* 0x0000002100027c02 */ /* 0x000fce0008000f00 */
.L_x_133:
[----:B-1----:R1:W2:Y:S02]  /*7af0*/  SYNCS.PHASECHK.TRANS64.TRYWAIT P0, [R2+URZ+0x18], R4 ;  /* 0x00001804020075a7 */ /* 0x0022a400080011ff */
[----:B--2---:R-:W-:Y:S05]  /*7b00*/  @!P0 NANOSLEEP.SYNCS 0x989680 ;  /* 0x009896800000895d */ /* 0x004fea0003900000 */
[----:B------:R-:W2:Y:S02]  /*7b10*/  @!P0 SYNCS.PHASECHK.TRANS64 P0, [R2+URZ+0x18], R4 ;  /* 0x00001804020085a7 */ /* 0x000ea400080010ff */
[----:B--2---:R-:W-:Y:S05]  /*7b20*/  @!P0 BRA `(.L_x_133) ;  /* 0xfffffffc00f08947 */ /* 0x004fea000383ffff */
[----:B------:R-:W-:Y:S05]  /*7b30*/  BRA `(.L_x_26) ;  /* 0xffffff9c00a47947 */ /* 0x000fea000383ffff */
.L_x_34:
[----:B-1----:R-:W-:-:S07]  /*7b40*/  MOV R2, UR17 ;  /* 0x0000001100027c02 */ /* 0x002fce0008000f00 */
.L_x_134:
[----:B-1----:R1:W2:Y:S02]  /*7b50*/  SYNCS.PHASECHK.TRANS64.TRYWAIT P0, [R2+URZ+0x18], R4 ;  /* 0x00001804020075a7 */ /* 0x0022a400080011ff */
[----:B--2---:R-:W-:Y:S05]  /*7b60*/  @!P0 NANOSLEEP.SYNCS 0x989680 ;  /* 0x009896800000895d */ /* 0x004fea0003900000 */
[----:B------:R-:W2:Y:S02]  /*7b70*/  @!P0 SYNCS.PHASECHK.TRANS64 P0, [R2+URZ+0x18], R4 ;  /* 0x00001804020085a7 */ /* 0x000ea400080010ff */
[----:B--2---:R-:W-:Y:S05]  /*7b80*/  @!P0 BRA `(.L_x_134) ;  /* 0xfffffffc00f08947 */ /* 0x004fea000383ffff */
[----:B------:R-:W-:Y:S05]  /*7b90*/  BRA `(.L_x_33) ;  /* 0xffffffa000607947 */ /* 0x000fea000383ffff */
.L_x_39:
[----:B-1----:R1:W2:Y:S02]  /*7ba0*/  SYNCS.PHASECHK.TRANS64.TRYWAIT P0, [R2+URZ+0x70], R3 ;  /* 0x00007003020075a7 */ /* 0x0022a400080011ff */
[----:B--2---:R-:W-:Y:S05]  /*7bb0*/  @!P0 NANOSLEEP.SYNCS 0x989680 ;  /* 0x009896800000895d */ /* 0x004fea0003900000 */
[----:B------:R-:W2:Y:S02]  /*7bc0*/  @!P0 SYNCS.PHASECHK.TRANS64 P0, [R2+URZ+0x70], R3 ;  /* 0x00007003020085a7 */ /* 0x000ea400080010ff */
[----:B--2---:R-:W-:Y:S05]  /*7bd0*/  @!P0 BRA `(.L_x_39) ;  /* 0xfffffffc00f08947 */ /* 0x004fea000383ffff */
[----:B------:R-:W-:Y:S05]  /*7be0*/  BRA `(.L_x_135) ;  /* 0xffffffa400047947 */ /* 0x000fea000383ffff */
.L_x_43:
[----:B---3--:R-:W-:-:S07]  /*7bf0*/  MOV R0, UR5 ;  /* 0x0000000500007c02 */ /* 0x008fce0008000f00 */
.L_x_136:
[----:B-1----:R1:W2:Y:S02]  /*7c00*/  SYNCS.PHASECHK.TRANS64.TRYWAIT P0, [R0+URZ], R2 ;  /* 0x00000002000075a7 */ /* 0x0022a400080011ff */
[----:B--2---:R-:W-:Y:S05]  /*7c10*/  @!P0 NANOSLEEP.SYNCS 0x989680 ;  /* 0x009896800000895d */ /* 0x004fea0003900000 */
[----:B------:R-:W2:Y:S02]  /*7c20*/  @!P0 SYNCS.PHASECHK.TRANS64 P0, [R0+URZ], R2 ;  /* 0x00000002000085a7 */ /* 0x000ea400080010ff */
[----:B--2---:R-:W-:Y:S05]  /*7c30*/  @!P0 BRA `(.L_x_136) ;  /* 0xfffffffc00f08947 */ /* 0x004fea000383ffff */
[----:B------:R-:W-:Y:S05]  /*7c40*/  BRA `(.L_x_137) ;  /* 0xffffffa800747947 */ /* 0x000fea000383ffff */
.L_x_44:
[----:B---3--:R-:W-:-:S07]  /*7c50*/  MOV R0, UR5 ;  /* 0x0000000500007c02 */ /* 0x008fce0008000f00 */
.L_x_138:
[----:B-1----:R1:W2:Y:S02]  /*7c60*/  SYNCS.PHASECHK.TRANS64.TRYWAIT P0, [R0+URZ], R2 ;  /* 0x00000002000075a7 */ /* 0x0022a400080011ff */
[----:B--2---:R-:W-:Y:S05]  /*7c70*/  @!P0 NANOSLEEP.SYNCS 0x989680 ;  /* 0x009896800000895d */ /* 0x004fea0003900000 */
[----:B------:R-:W2:Y:S02]  /*7c80*/  @!P0 SYNCS.PHASECHK.TRANS64 P0, [R0+URZ], R2 ;  /* 0x00000002000085a7 */ /* 0x000ea400080010ff */
[----:B--2---:R-:W-:Y:S05]  /*7c90*/  @!P0 BRA `(.L_x_138) ;  /* 0xfffffffc00f08947 */ /* 0x004fea000383ffff */
[----:B------:R-:W-:Y:S05]  /*7ca0*/  BRA `(.L_x_139) ;  /* 0xffffffa800807947 */ /* 0x000fea000383ffff */
.L_x_47:
[----:B-1----:R1:W2:Y:S02]  /*7cb0*/  SYNCS.PHASECHK.TRANS64.TRYWAIT P0, [R0+URZ+0xd0], R4 ;  /* 0x0000d004000075a7 */ /* 0x0022a400080011ff */
[----:B--2---:R-:W-:Y:S05]  /*7cc0*/  @!P0 NANOSLEEP.SYNCS 0x989680 ;  /* 0x009896800000895d */ /* 0x004fea0003900000 */
[----:B------:R-:W2:Y:S02]  /*7cd0*/  @!P0 SYNCS.PHASECHK.TRANS64 P0, [R0+URZ+0xd0], R4 ;  /* 0x0000d004000085a7 */ /* 0x000ea400080010ff */
[----:B--2---:R-:W-:Y:S05]  /*7ce0*/  @!P0 BRA `(.L_x_47) ;  /* 0xfffffffc00f08947 */ /* 0x004fea000383ffff */
[----:B------:R-:W-:Y:S05]  /*7cf0*/  BRA `(.L_x_140) ;  /* 0xffffffa800e07947 */ /* 0x000fea000383ffff */
.L_x_48:
[----:B------:R-:W-:-:S07]  /*7d00*/  MOV R0, UR5 ;  /* 0x0000000500007c02 */ /* 0x000fce0008000f00 */
.L_x_141:
[----:B-1----:R1:W2:Y:S02]  /*7d10*/  SYNCS.PHASECHK.TRANS64.TRYWAIT P0, [R0+URZ+0x80], R5 ;  /* 0x00008005000075a7 */ /* 0x0022a400080011ff */
[----:B--2---:R-:W-:Y:S05]  /*7d20*/  @!P0 NANOSLEEP.SYNCS 0x989680 ;  /* 0x009896800000895d */ /* 0x004fea0003900000 */
[----:B------:R-:W2:Y:S02]  /*7d30*/  @!P0 SYNCS.PHASECHK.TRANS64 P0, [R0+URZ+0x80], R5 ;  /* 0x00008005000085a7 */ /* 0x000ea400080010ff */
[----:B--2---:R-:W-:Y:S05]  /*7d40*/  @!P0 BRA `(.L_x_141) ;  /* 0xfffffffc00f08947 */ /* 0x004fea000383ffff */
[----:B------:R-:W-:Y:S05]  /*7d50*/  BRA `(.L_x_142) ;  /* 0xffffffa800f07947 */ /* 0x000fea000383ffff */
.L_x_49:
[----:B-1----:R1:W2:Y:S02]  /*7d60*/  SYNCS.PHASECHK.TRANS64.TRYWAIT P1, [R0+URZ+0x70], R4 ;  /* 0x00007004000075a7 */ /* 0x0022a400080211ff */
[----:B--2---:R-:W-:Y:S05]  /*7d70*/  @!P1 NANOSLEEP.SYNCS 0x989680 ;  /* 0x009896800000995d */ /* 0x004fea0003900000 */
[----:B------:R-:W2:Y:S02]  /*7d80*/  @!P1 SYNCS.PHASECHK.TRANS64 P1, [R0+URZ+0x70], R4 ;  /* 0x00007004000095a7 */ /* 0x000ea400080210ff */
[----:B--2---:R-:W-:Y:S05]  /*7d90*/  @!P1 BRA `(.L_x_49) ;  /* 0xfffffffc00f09947 */ /* 0x004fea000383ffff */
[----:B------:R-:W-:Y:S05]  /*7da0*/  BRA `(.L_x_143) ;  /* 0xffffffac00207947 */ /* 0x000fea000383ffff */
.L_x_52:
[----:B------:R-:W-:-:S07]  /*7db0*/  MOV R0, UR5 ;  /* 0x0000000500007c02 */ /* 0x000fce0008000f00 */
.L_x_144:
[----:B-1----:R1:W2:Y:S02]  /*7dc0*/  SYNCS.PHASECHK.TRANS64.TRYWAIT P0, [R0+URZ+0x80], R2 ;  /* 0x00008002000075a7 */ /* 0x0022a400080011ff */
[----:B--2---:R-:W-:Y:S05]  /*7dd0*/  @!P0 NANOSLEEP.SYNCS 0x989680 ;  /* 0x009896800000895d */ /* 0x004fea0003900000 */
[----:B------:R-:W2:Y:S02]  /*7de0*/  @!P0 SYNCS.PHASECHK.TRANS64 P0, [R0+URZ+0x80], R2 ;  /* 0x00008002000085a7 */ /* 0x000ea400080010ff */
[----:B--2---:R-:W-:Y:S05]  /*7df0*/  @!P0 BRA `(.L_x_144) ;  /* 0xfffffffc00f08947 */ /* 0x004fea000383ffff */
[----:B------:R-:W-:Y:S05]  /*7e00*/  BRA `(.L_x_51) ;  /* 0xffffffac00747947 */ /* 0x000fea000383ffff */
.L_x_61:
[----:B-1----:R-:W-:-:S04]  /*7e10*/  MOV R4, UR6 ;  /* 0x0000000600047c02 */ /* 0x002fc80008000f00 */
[----:B------:R1:W2:Y:S03]  /*7e20*/  SYNCS.PHASECHK.TRANS64.TRYWAIT P0, [R4+URZ+0x8], R5 ;  /* 0x00000805040075a7 */ /* 0x0002a600080011ff */
[----:B--2---:R-:W-:Y:S05]  /*7e30*/  @!P0 NANOSLEEP.SYNCS 0x989680 ;  /* 0x009896800000895d */ /* 0x004fea0003900000 */
[----:B------:R-:W2:Y:S02]  /*7e40*/  @!P0 SYNCS.PHASECHK.TRANS64 P0, [R4+URZ+0x8], R5 ;  /* 0x00000805040085a7 */ /* 0x000ea400080010ff */
[----:B--2---:R-:W-:Y:S05]  /*7e50*/  @!P0 BRA `(.L_x_61) ;  /* 0xfffffffc00ec8947 */ /* 0x004fea000383ffff */
[----:B------:R-:W-:Y:S05]  /*7e60*/  BRA `(.L_x_60) ;  /* 0xffffffb000287947 */ /* 0x000fea000383ffff */
.L_x_63:
[----:B------:R-:W-:Y:S01]  /*7e70*/  BSSY B0, `(.L_x_145) ;  /* 0x0000006000007945 */ /* 0x000fe20003800000 */
[----:B------:R-:W-:-:S07]  /*7e80*/  MOV R15, 0xffffffff ;  /* 0xffffffff000f7802 */ /* 0x000fce0000000f00 */
[----:B-1---5:R-:W-:Y:S05]  /*7e90*/  WARPSYNC.COLLECTIVE R15, `(.L_x_146) ;  /* 0x000000000f0c7348 */ /* 0x022fea0003c00000 */
[----:B------:R-:W-:Y:S02]  /*7ea0*/  ELECT P6, UR79, PT ;  /* 0x00000000004f782f */ /* 0x000fe400038c0000 */
[----:B------:R-:W-:Y:S01]  /*7eb0*/  MOV R14, UR79 ;  /* 0x0000004f000e7c02 */ /* 0x000fe20008000f00 */
[----:B-1---5:R-:W-:Y:S10]  /*7ec0*/  ENDCOLLECTIVE ;  /* 0x000000000000791b */ /* 0x022ff40003800000 */
.L_x_146:
[----:B------:R-:W-:Y:S05]  /*7ed0*/  BSYNC B0 ;  /* 0x0000000000007941 */ /* 0x000fea0003800000 */
.L_x_145:
[----:B------:R-:W-:Y:S05]  /*7ee0*/  BRA `(.L_x_147) ;  /* 0xffffffb000587947 */ /* 0x000fea000383ffff */
.L_x_65:
[----:B-1----:R-:W-:-:S04]  /*7ef0*/  MOV R2, UR6 ;  /* 0x0000000600027c02 */ /* 0x002fc80008000f00 */
[----:B------:R1:W2:Y:S03]  /*7f00*/  SYNCS.PHASECHK.TRANS64.TRYWAIT P0, [R2+URZ+0x8], R3 ;  /* 0x00000803020075a7 */ /* 0x0002a600080011ff */
[----:B--2---:R-:W-:Y:S05]  /*7f10*/  @!P0 NANOSLEEP.SYNCS 0x989680 ;  /* 0x009896800000895d */ /* 0x004fea0003900000 */
[----:B------:R-:W2:Y:S02]  /*7f20*/  @!P0 SYNCS.PHASECHK.TRANS64 P0, [R2+URZ+0x8], R3 ;  /* 0x00000803020085a7 */ /* 0x000ea400080010ff */
[----:B--2---:R-:W-:Y:S05]  /*7f30*/  @!P0 BRA `(.L_x_65) ;  /* 0xfffffffc00ec8947 */ /* 0x004fea000383ffff */
[----:B------:R-:W-:Y:S05]  /*7f40*/  BRA `(.L_x_64) ;  /* 0xffffffb0005c7947 */ /* 0x000fea000383ffff */
.L_x_66:
[----:B-1----:R1:W2:Y:S02]  /*7f50*/  SYNCS.PHASECHK.TRANS64.TRYWAIT P0, [R0+URZ+0x70], R4 ;  /* 0x00007004000075a7 */ /* 0x0022a400080011ff */
[----:B--2---:R-:W-:Y:S05]  /*7f60*/  @!P0 NANOSLEEP.SYNCS 0x989680 ;  /* 0x009896800000895d */ /* 0x004fea0003900000 */
[----:B------:R-:W2:Y:S02]  /*7f70*/  @!P0 SYNCS.PHASECHK.TRANS64 P0, [R0+URZ+0x70], R4 ;  /* 0x00007004000085a7 */ /* 0x000ea400080010ff */
[----:B--2---:R-:W-:Y:S05]  /*7f80*/  @!P0 BRA `(.L_x_66) ;  /* 0xfffffffc00f08947 */ /* 0x004fea000383ffff */
[----:B------:R-:W-:Y:S05]  /*7f90*/  BRA `(.L_x_148) ;  /* 0xffffffb400387947 */ /* 0x000fea000383ffff */
.L_x_68:
[----:B------:R-:W-:-:S07]  /*7fa0*/  MOV R0, UR10 ;  /* 0x0000000a00007c02 */ /* 0x000fce0008000f00 */
.L_x_149:
[----:B-1----:R1:W2:Y:S02]  /*7fb0*/  SYNCS.PHASECHK.TRANS64.TRYWAIT P0, [R0+URZ+0xb0], R4 ;  /* 0x0000b004000075a7 */ /* 0x0022a400080011ff */
[----:B--2---:R-:W-:Y:S05]  /*7fc0*/  @!P0 NANOSLEEP.SYNCS 0x989680 ;  /* 0x009896800000895d */ /* 0x004fea0003900000 */
[----:B------:R-:W2:Y:S02]  /*7fd0*/  @!P0 SYNCS.PHASECHK.TRANS64 P0, [R0+URZ+0xb0], R4 ;  /* 0x0000b004000085a7 */ /* 0x000ea400080010ff */
[----:B--2---:R-:W-:Y:S05]  /*7fe0*/  @!P0 BRA `(.L_x_149) ;  /* 0xfffffffc00f08947 */ /* 0x004fea000383ffff */
[----:B------:R-:W-:Y:S05]  /*7ff0*/  BRA `(.L_x_150) ;  /* 0xffffffb400847947 */ /* 0x000fea000383ffff */
.L_x_71:
[----:B------:R-:W-:Y:S07]  /*8000*/  MOV R0, UR9 ;  /* 0x0000000900007c02 */ /* 0x000fee0008000f00 */
.L_x_151:
[----:B-1----:R1:W2:Y:S02]  /*8010*/  SYNCS.PHASECHK.TRANS64.TRYWAIT P0, [R0+URZ], R4 ;  /* 0x00000004000075a7 */ /* 0x0022a400080011ff */
[----:B--2---:R-:W-:Y:S05]  /*8020*/  @!P0 NANOSLEEP.SYNCS 0x989680 ;  /* 0x009896800000895d */ /* 0x004fea0003900000 */
[----:B------:R-:W2:Y:S02]  /*8030*/  @!P0 SYNCS.PHASECHK.TRANS64 P0, [R0+URZ], R4 ;  /* 0x00000004000085a7 */ /* 0x000ea400080010ff */
[----:B--2---:R-:W-:Y:S05]  /*8040*/  @!P0 BRA `(.L_x_151) ;  /* 0xfffffffc00f08947 */ /* 0x004fea000383ffff */
[----:B------:R-:W-:Y:S05]  /*8050*/  BRA `(.L_x_70) ;  /* 0xffffffb400987947 */ /* 0x000fea000383ffff */
.L_x_75:
[----:B-1----:R-:W-:-:S07]  /*8060*/  MOV R0, UR7 ;  /* 0x0000000700007c02 */ /* 0x002fce0008000f00 */
.L_x_152:
[----:B-1----:R1:W2:Y:S02]  /*8070*/  SYNCS.PHASECHK.TRANS64.TRYWAIT P0, [R0+URZ], R2 ;  /* 0x00000002000075a7 */ /* 0x0022a400080011ff */
[----:B--2---:R-:W-:Y:S05]  /*8080*/  @!P0 NANOSLEEP.SYNCS 0x989680 ;  /* 0x009896800000895d */ /* 0x004fea0003900000 */
[----:B------:R-:W2:Y:S02]  /*8090*/  @!P0 SYNCS.PHASECHK.TRANS64 P0, [R0+URZ], R2 ;  /* 0x00000002000085a7 */ /* 0x000ea400080010ff */
[----:B--2---:R-:W-:Y:S05]  /*80a0*/  @!P0 BRA `(.L_x_152) ;  /* 0xfffffffc00f08947 */ /* 0x004fea000383ffff */
[----:B------:R-:W-:Y:S05]  /*80b0*/  BRA `(.L_x_153) ;  /* 0xffffffb800647947 */ /* 0x000fea000383ffff */
.L_x_76:
[----:B------:R-:W-:-:S07]  /*80c0*/  MOV R0, UR7 ;  /* 0x0000000700007c02 */ /* 0x000fce0008000f00 */
.L_x_154:
[----:B-1----:R1:W2:Y:S02]  /*80d0*/  SYNCS.PHASECHK.TRANS64.TRYWAIT P0, [R0+URZ], R3 ;  /* 0x00000003000075a7 */ /* 0x0022a400080011ff */
[----:B--2---:R-:W-:Y:S05]  /*80e0*/  @!P0 NANOSLEEP.SYNCS 0x989680 ;  /* 0x009896800000895d */ /* 0x004fea0003900000 */
[----:B------:R-:W2:Y:S02]  /*80f0*/  @!P0 SYNCS.PHASECHK.TRANS64 P0, [R0+URZ], R3 ;  /* 0x00000003000085a7 */ /* 0x000ea400080010ff */
[----:B--2---:R-:W-:Y:S05]  /*8100*/  @!P0 BRA `(.L_x_154) ;  /* 0xfffffffc00f08947 */ /* 0x004fea000383ffff */
[----:B------:R-:W-:Y:S05]  /*8110*/  BRA `(.L_x_155) ;  /* 0xffffffb800707947 */ /* 0x000fea000383ffff */
.L_x_77:
[----:B------:R-:W-:-:S07]  /*8120*/  MOV R0, UR7 ;  /* 0x0000000700007c02 */ /* 0x000fce0008000f00 */
.L_x_156:
[----:B-1----:R1:W2:Y:S02]  /*8130*/  SYNCS.PHASECHK.TRANS64.TRYWAIT P0, [R0+URZ], R3 ;  /* 0x00000003000075a7 */ /* 0x0022a400080011ff */
[----:B--2---:R-:W-:Y:S05]  /*8140*/  @!P0 NANOSLEEP.SYNCS 0x989680 ;  /* 0x009896800000895d */ /* 0x004fea0003900000 */
[----:B------:R-:W2:Y:S02]  /*8150*/  @!P0 SYNCS.PHASECHK.TRANS64 P0, [R0+URZ], R3 ;  /* 0x00000003000085a7 */ /* 0x000ea400080010ff */
[----:B--2---:R-:W-:Y:S05]  /*8160*/  @!P0 BRA `(.L_x_156) ;  /* 0xfffffffc00f08947 */ /* 0x004fea000383ffff */
[----:B------:R-:W-:Y:S05]  /*8170*/  BRA `(.L_x_157) ;  /* 0xffffffb8007c7947 */ /* 0x000fea000383ffff */
.L_x_80:
[----:B------:R-:W-:-:S07]  /*8180*/  MOV R0, UR8 ;  /* 0x0000000800007c02 */ /* 0x000fce0008000f00 */
.L_x_158:
[----:B-1----:R1:W2:Y:S02]  /*8190*/  SYNCS.PHASECHK.TRANS64.TRYWAIT P1, [R0+URZ+0xf0], R2 ;  /* 0x0000f002000075a7 */ /* 0x0022a400080211ff */
[----:B--2---:R-:W-:Y:S05]  /*81a0*/  @!P1 NANOSLEEP.SYNCS 0x989680 ;  /* 0x009896800000995d */ /* 0x004fea0003900000 */
[----:B------:R-:W2:Y:S02]  /*81b0*/  @!P1 SYNCS.PHASECHK.TRANS64 P1, [R0+URZ+0xf0], R2 ;  /* 0x0000f002000095a7 */ /* 0x000ea400080210ff */
[----:B--2---:R-:W-:Y:S05]  /*81c0*/  @!P1 BRA `(.L_x_158) ;  /* 0xfffffffc00f09947 */ /* 0x004fea000383ffff */
[----:B------:R-:W-:Y:S05]  /*81d0*/  BRA `(.L_x_159) ;  /* 0xffffffb800c87947 */ /* 0x000fea000383ffff */
.L_x_85:
[----:B--2---:R2:W4:Y:S02]  /*81e0*/  SYNCS.PHASECHK.TRANS64.TRYWAIT P0, [R0+URZ+0x70], R2 ;  /* 0x00007002000075a7 */ /* 0x00452400080011ff */
[----:B----4-:R-:W-:Y:S05]  /*81f0*/  @!P0 NANOSLEEP.SYNCS 0x989680 ;  /* 0x009896800000895d */ /* 0x010fea0003900000 */
[----:B------:R-:W4:Y:S02]  /*8200*/  @!P0 SYNCS.PHASECHK.TRANS64 P0, [R0+URZ+0x70], R2 ;  /* 0x00007002000085a7 */ /* 0x000f2400080010ff */
[----:B----4-:R-:W-:Y:S05]  /*8210*/  @!P0 BRA `(.L_x_85) ;  /* 0xfffffffc00f08947 */ /* 0x010fea000383ffff */
[----:B------:R-:W-:Y:S05]  /*8220*/  BRA `(.L_x_160) ;  /* 0xffffffbc00cc7947 */ /* 0x000fea000383ffff */
.L_x_88:
[----:B------:R-:W-:Y:S07]  /*8230*/  MOV R0, UR6 ;  /* 0x0000000600007c02 */ /* 0x000fee0008000f00 */
.L_x_161:
[----:B--2---:R2:W4:Y:S02]  /*8240*/  SYNCS.PHASECHK.TRANS64.TRYWAIT P0, [R0+URZ+0x68], R2 ;  /* 0x00006802000075a7 */ /* 0x00452400080011ff */
[----:B----4-:R-:W-:Y:S05]  /*8250*/  @!P0 NANOSLEEP.SYNCS 0x989680 ;  /* 0x009896800000895d */ /* 0x010fea0003900000 */
[----:B------:R-:W4:Y:S02]  /*8260*/  @!P0 SYNCS.PHASECHK.TRANS64 P0, [R0+URZ+0x68], R2 ;  /* 0x00006802000085a7 */ /* 0x000f2400080010ff */
[----:B----4-:R-:W-:Y:S05]  /*8270*/  @!P0 BRA `(.L_x_161) ;  /* 0xfffffffc00f08947 */ /* 0x010fea000383ffff */
[----:B------:R-:W-:Y:S05]  /*8280*/  BRA `(.L_x_87) ;  /* 0xffffffc000ac7947 */ /* 0x000fea000383ffff */
.L_x_91:
[----:B------:R-:W-:Y:S07]  /*8290*/  MOV R0, UR15 ;  /* 0x0000000f00007c02 */ /* 0x000fee0008000f00 */
.L_x_162:
[----:B-1----:R1:W2:Y:S02]  /*82a0*/  SYNCS.PHASECHK.TRANS64.TRYWAIT P0, [R0+URZ+0x48], R9 ;  /* 0x00004809000075a7 */ /* 0x0022a400080011ff */
[----:B--2---:R-:W-:Y:S05]  /*82b0*/  @!P0 NANOSLEEP.SYNCS 0x989680 ;  /* 0x009896800000895d */ /* 0x004fea0003900000 */
[----:B------:R-:W2:Y:S02]  /*82c0*/  @!P0 SYNCS.PHASECHK.TRANS64 P0, [R0+URZ+0x48], R9 ;  /* 0x00004809000085a7 */ /* 0x000ea400080010ff */
[----:B--2---:R-:W-:Y:S05]  /*82d0*/  @!P0 BRA `(.L_x_162) ;  /* 0xfffffffc00f08947 */ /* 0x004fea000383ffff */
[----:B------:R-:W-:Y:S05]  /*82e0*/  BRA `(.L_x_163) ;  /* 0xffffffc400247947 */ /* 0x000fea000383ffff */
.L_x_92:
[----:B------:R-:W-:Y:S07]  /*82f0*/  MOV R0, UR13 ;  /* 0x0000000d00007c02 */ /* 0x000fee0008000f00 */
.L_x_164:
[----:B-1----:R1:W2:Y:S02]  /*8300*/  SYNCS.PHASECHK.TRANS64.TRYWAIT P0, [R0+URZ+0x48], R14 ;  /* 0x0000480e000075a7 */ /* 0x0022a400080011ff */
[----:B--2---:R-:W-:Y:S05]  /*8310*/  @!P0 NANOSLEEP.SYNCS 0x989680 ;  /* 0x009896800000895d */ /* 0x004fea0003900000 */
[----:B------:R-:W2:Y:S02]  /*8320*/  @!P0 SYNCS.PHASECHK.TRANS64 P0, [R0+URZ+0x48], R14 ;  /* 0x0000480e000085a7 */ /* 0x000ea400080010ff */
[----:B--2---:R-:W-:Y:S05]  /*8330*/  @!P0 BRA `(.L_x_164) ;  /* 0xfffffffc00f08947 */ /* 0x004fea000383ffff */
[----:B------:R-:W-:Y:S05]  /*8340*/  BRA `(.L_x_165) ;  /* 0xffffffc400c47947 */ /* 0x000fea000383ffff */
.L_x_94:
[----:B------:R-:W-:-:S07]  /*8350*/  MOV R0, UR4 ;  /* 0x0000000400007c02 */ /* 0x000fce0008000f00 */
.L_x_166:
[----:B-1----:R1:W4:Y:S02]  /*8360*/  SYNCS.PHASECHK.TRANS64.TRYWAIT P0, [R0+URZ], R2 ;  /* 0x00000002000075a7 */ /* 0x00232400080011ff */
[----:B----4-:R-:W-:Y:S05]  /*8370*/  @!P0 NANOSLEEP.SYNCS 0x989680 ;  /* 0x009896800000895d */ /* 0x010fea0003900000 */
[----:B------:R-:W4:Y:S02]  /*8380*/  @!P0 SYNCS.PHASECHK.TRANS64 P0, [R0+URZ], R2 ;  /* 0x00000002000085a7 */ /* 0x000f2400080010ff */
[----:B----4-:R-:W-:Y:S05]  /*8390*/  @!P0 BRA `(.L_x_166) ;  /* 0xfffffffc00f08947 */ /* 0x010fea000383ffff */
[----:B------:R-:W-:Y:S05]  /*83a0*/  BRA `(.L_x_167) ;  /* 0xffffffc800507947 */ /* 0x000fea000383ffff */
.L_x_95:
[----:B------:R-:W-:-:S07]  /*83b0*/  MOV R0, UR4 ;  /* 0x0000000400007c02 */ /* 0x000fce0008000f00 */
.L_x_168:
[----:B-1----:R1:W4:Y:S02]  /*83c0*/  SYNCS.PHASECHK.TRANS64.TRYWAIT P0, [R0+URZ], R2 ;  /* 0x00000002000075a7 */ /* 0x00232400080011ff */
[----:B----4-:R-:W-:Y:S05]  /*83d0*/  @!P0 NANOSLEEP.SYNCS 0x989680 ;  /* 0x009896800000895d */ /* 0x010fea0003900000 */
[----:B------:R-:W4:Y:S02]  /*83e0*/  @!P0 SYNCS.PHASECHK.TRANS64 P0, [R0+URZ], R2 ;  /* 0x00000002000085a7 */ /* 0x000f2400080010ff */
[----:B----4-:R-:W-:Y:S05]  /*83f0*/  @!P0 BRA `(.L_x_168) ;  /* 0xfffffffc00f08947 */ /* 0x010fea000383ffff */
[----:B------:R-:W-:Y:S05]  /*8400*/  BRA `(.L_x_169) ;  /* 0xffffffc8005c7947 */ /* 0x000fea000383ffff */
.L_x_97:
[----:B--2---:R2:W4:Y:S02]  /*8410*/  SYNCS.PHASECHK.TRANS64.TRYWAIT P0, [R0+URZ+0x70], R2 ;  /* 0x00007002000075a7 */ /* 0x00452400080011ff */
[----:B----4-:R-:W-:Y:S05]  /*8420*/  @!P0 NANOSLEEP.SYNCS 0x989680 ;  /* 0x009896800000895d */ /* 0x010fea0003900000 */
[----:B------:R-:W4:Y:S02]  /*8430*/  @!P0 SYNCS.PHASECHK.TRANS64 P0, [R0+URZ+0x70], R2 ;  /* 0x00007002000085a7 */ /* 0x000f2400080010ff */
[----:B----4-:R-:W-:Y:S05]  /*8440*/  @!P0 BRA `(.L_x_97) ;  /* 0xfffffffc00f08947 */ /* 0x010fea000383ffff */
[----:B------:R-:W-:Y:S05]  /*8450*/  BRA `(.L_x_170) ;  /* 0xffffffcc00407947 */ /* 0x000fea000383ffff */
.L_x_107:
[----:B-1----:R1:W3:Y:S02]  /*8460*/  SYNCS.PHASECHK.TRANS64.TRYWAIT P1, [R0+URZ+0x30], R3 ;  /* 0x00003003000075a7 */ /* 0x0022e400080211ff */
[----:B---3--:R-:W-:Y:S05]  /*8470*/  @!P1 NANOSLEEP.SYNCS 0x989680 ;  /* 0x009896800000995d */ /* 0x008fea0003900000 */
[----:B------:R-:W3:Y:S02]  /*8480*/  @!P1 SYNCS.PHASECHK.TRANS64 P1, [R0+URZ+0x30], R3 ;  /* 0x00003003000095a7 */ /* 0x000ee400080210ff */
[----:B---3--:R-:W-:Y:S05]  /*8490*/  @!P1 BRA `(.L_x_107) ;  /* 0xfffffffc00f09947 */ /* 0x008fea000383ffff */
[----:B------:R-:W-:Y:S05]  /*84a0*/  BRA `(.L_x_106) ;  /* 0xffffffd800707947 */ /* 0x000fea000383ffff */
.L_x_109:
[----:B-1----:R1:W4:Y:S02]  /*84b0*/  SYNCS.PHASECHK.TRANS64.TRYWAIT P0, [R106+URZ+0x90], R2 ;  /* 0x000090026a0075a7 */ /* 0x00232400080011ff */
[----:B----4-:R-:W-:Y:S05]  /*84c0*/  @!P0 NANOSLEEP.SYNCS 0x989680 ;  /* 0x009896800000895d */ /* 0x010fea0003900000 */
[----:B------:R-:W4:Y:S02]  /*84d0*/  @!P0 SYNCS.PHASECHK.TRANS64 P0, [R106+URZ+0x90], R2 ;  /* 0x000090026a0085a7 */ /* 0x000f2400080010ff */
[----:B----4-:R-:W-:Y:S05]  /*84e0*/  @!P0 BRA `(.L_x_109) ;  /* 0xfffffffc00f08947 */ /* 0x010fea000383ffff */
[----:B------:R-:W-:Y:S05]  /*84f0*/  BRA `(.L_x_108) ;  /* 0xffffffd800a87947 */ /* 0x000fea000383ffff */
.L_x_120:
[----:B--2---:R2:W4:Y:S02]  /*8500*/  SYNCS.PHASECHK.TRANS64.TRYWAIT P0, [R2+URZ+0x30], R71 ;  /* 0x00003047020075a7 */ /* 0x00452400080011ff */
[----:B----4-:R-:W-:Y:S05]  /*8510*/  @!P0 NANOSLEEP.SYNCS 0x989680 ;  /* 0x009896800000895d */ /* 0x010fea0003900000 */
[----:B------:R-:W4:Y:S02]  /*8520*/  @!P0 SYNCS.PHASECHK.TRANS64 P0, [R2+URZ+0x30], R71 ;  /* 0x00003047020085a7 */ /* 0x000f2400080010ff */
[----:B----4-:R-:W-:Y:S05]  /*8530*/  @!P0 BRA `(.L_x_120) ;  /* 0xfffffffc00f08947 */ /* 0x010fea000383ffff */
[----:B------:R-:W-:Y:S05]  /*8540*/  BRA `(.L_x_119) ;  /* 0xffffffe400907947 */ /* 0x000fea000383ffff */
        .weak           $__internal_0_$__cuda_sm10x_tcgen05_guardrail_trap_col_being_dealloced_not_returned_by_alloc
        .type           $__internal_0_$__cuda_sm10x_tcgen05_guardrail_trap_col_being_dealloced_not_returned_by_alloc,@function
        .size           $__internal_0_$__cuda_sm10x_tcgen05_guardrail_trap_col_being_dealloced_not_returned_by_alloc,($__internal_1_$__cuda_sm10x_tcgen05_guardrail_trap_phase_invalid_during_alloc - $__internal_0_$__cuda_sm10x_tcgen05_guardrail_trap_col_being_dealloced_not_returned_by_alloc)
$__internal_0_$__cuda_sm10x_tcgen05_guardrail_trap_col_being_dealloced_not_returned_by_alloc:
[----:B------:R-:W-:Y:S05]  /*8550*/  BPT.TRAP 0x1 ;  /* 0x000000040000795c */ /* 0x000fea0000300000 */
[----:B------:R-:W-:-:S04]  /*8560*/  HFMA2 R3, -RZ, RZ, 0, 0 ;  /* 0x00000000ff037431 */ /* 0x000fc800000001ff */
[----:B------:R-:W-:Y:S05]  /*8570*/  RET.REL.NODEC R2 `(_ZN7cutlass13device_kernelINS_4gemm6kernel13GemmUniversalIN4cute5tupleIJiiiiEEENS1_10collective13CollectiveMmaINS1_35MainloopSm100TmaUmmaWarpSpecializedILi3ELi2ELi4ENS5_IJNS4_1CILi2EEENSA_ILi1EEESC_EEEEENS5_IJNSA_ILi256EEENSA_ILi64EEENSA_ILi32EEEEEENS_6half_tENS5_IJlSC_lEEESJ_SK_NS4_8TiledMMAINS4_8MMA_AtomIJNS4_26SM100_MMA_F16BF16_2x1SM_SSISJ_SJ_fLi256ELi64ELNS4_4UMMA5MajorE0ELSP_0ELNSO_7ScaleInE0ELSQ_0EEEEEENS4_6LayoutINS5_IJSC_SC_SC_EEENS5_IJNSA_ILi0EEESV_SV_EEEEENS5_IJNS4_10UnderscoreESY_SY_EEEEENS4_18SM100_TMA_2SM_LOADENS4_14ComposedLayoutINS4_7SwizzleILi2ELi4ELi3EEENS4_18smem_ptr_flag_bitsILi16EEENST_INS5_IJNSA_ILi8EEESH_EEENS5_IJSH_SC_EEEEEEEvNS4_8identityES11_S1B_vS1C_EENS_8epilogue10collective18CollectiveEpilogueINS1E_23Sm100TmaWarpSpecializedILi3ELi2ELi32ELb1ELb0EEEJNS5_IJNSA_ILi128EEESG_SH_EEENS5_IJNST_IS1J_SC_EENST_ISH_SC_EEEEESJ_SK_SJ_SK_NS1E_6fusion15FusionCallbacksIS1I_NS1O_17LinearCombinationISJ_fSJ_fLNS_15FloatRoundStyleE2EEES1K_S1N_JEEENS4_5SM1004TMEM4LOAD26SM100_TMEM_LOAD_32dp32b32xENS4_13SM90_TMA_LOADES1B_NS4_39AutoVectorizingCopyWithAssumedAlignmentILi128EEENS4_14SM90_TMA_STOREES1B_S20_S20_EEEvvEEEEvNT_6ParamsE) ;  /* 0xffffff7802a07950 */ /* 0x000fea0003c3ffff */
        .weak           $__internal_1_$__cuda_sm10x_tcgen05_guardrail_trap_phase_invalid_during_alloc
        .type           $__internal_1_$__cuda_sm10x_tcgen05_guardrail_trap_phase_invalid_during_alloc,@function
        .size           $__internal_1_$__cuda_sm10x_tcgen05_guardrail_trap_phase_invalid_during_alloc,($__internal_2_$__cuda_sm10x_tcgen05_guardrail_trap_unallocated_columns_being_dealloced - $__internal_1_$__cuda_sm10x_tcgen05_guardrail_trap_phase_invalid_during_alloc)
$__internal_1_$__cuda_sm10x_tcgen05_guardrail_trap_phase_invalid_during_alloc:
[----:B------:R-:W-:Y:S05]  /*8580*/  BPT.TRAP 0x1 ;  /* 0x000000040000795c */ /* 0x000fea0000300000 */
[----:B------:R-:W-:-:S04]  /*8590*/  MOV R3, 0x0 ;  /* 0x0000000000037802 */ /* 0x000fc80000000f00 */
[----:B------:R-:W-:Y:S05]  /*85a0*/  RET.REL.NODEC R2 `(_ZN7cutlass13device_kernelINS_4gemm6kernel13GemmUniversalIN4cute5tupleIJiiiiEEENS1_10collective13CollectiveMmaINS1_35MainloopSm100TmaUmmaWarpSpecializedILi3ELi2ELi4ENS5_IJNS4_1CILi2EEENSA_ILi1EEESC_EEEEENS5_IJNSA_ILi256EEENSA_ILi64EEENSA_ILi32EEEEEENS_6half_tENS5_IJlSC_lEEESJ_SK_NS4_8TiledMMAINS4_8MMA_AtomIJNS4_26SM100_MMA_F16BF16_2x1SM_SSISJ_SJ_fLi256ELi64ELNS4_4UMMA5MajorE0ELSP_0ELNSO_7ScaleInE0ELSQ_0EEEEEENS4_6LayoutINS5_IJSC_SC_SC_EEENS5_IJNSA_ILi0EEESV_SV_EEEEENS5_IJNS4_10UnderscoreESY_SY_EEEEENS4_18SM100_TMA_2SM_LOADENS4_14ComposedLayoutINS4_7SwizzleILi2ELi4ELi3EEENS4_18smem_ptr_flag_bitsILi16EEENST_INS5_IJNSA_ILi8EEESH_EEENS5_IJSH_SC_EEEEEEEvNS4_8identityES11_S1B_vS1C_EENS_8epilogue10collective18CollectiveEpilogueINS1E_23Sm100TmaWarpSpecializedILi3ELi2ELi32ELb1ELb0EEEJNS5_IJNSA_ILi128EEESG_SH_EEENS5_IJNST_IS1J_SC_EENST_ISH_SC_EEEEESJ_SK_SJ_SK_NS1E_6fusion15FusionCallbacksIS1I_NS1O_17LinearCombinationISJ_fSJ_fLNS_15FloatRoundStyleE2EEES1K_S1N_JEEENS4_5SM1004TMEM4LOAD26SM100_TMEM_LOAD_32dp32b32xENS4_13SM90_TMA_LOADES1B_NS4_39AutoVectorizingCopyWithAssumedAlignmentILi128EEENS4_14SM90_TMA_STOREES1B_S20_S20_EEEvvEEEEvNT_6ParamsE) ;  /* 0xffffff7802947950 */ /* 0x000fea0003c3ffff */
        .weak           $__internal_2_$__cuda_sm10x_tcgen05_guardrail_trap_unallocated_columns_being_dealloced
        .type           $__internal_2_$__cuda_sm10x_tcgen05_guardrail_trap_unallocated_columns_being_dealloced,@function
        .size           $__internal_2_$__cuda_sm10x_tcgen05_guardrail_trap_unallocated_columns_being_dealloced,(.L_x_172 - $__internal_2_$__cuda_sm10x_tcgen05_guardrail_trap_unallocated_columns_being_dealloced)
$__internal_2_$__cuda_sm10x_tcgen05_guardrail_trap_unallocated_columns_being_dealloced:
[----:B------:R-:W-:Y:S05]  /*85b0*/  BPT.TRAP 0x1 ;  /* 0x000000040000795c */ /* 0x000fea0000300000 */
[----:B------:R-:W-:-:S04]  /*85c0*/  HFMA2 R3, -RZ, RZ, 0, 0 ;  /* 0x00000000ff037431 */ /* 0x000fc800000001ff */
[----:B------:R-:W-:Y:S05]  /*85d0*/  RET.REL.NODEC R2 `(_ZN7cutlass13device_kernelINS_4gemm6kernel13GemmUniversalIN4cute5tupleIJiiiiEEENS1_10collective13CollectiveMmaINS1_35MainloopSm100TmaUmmaWarpSpecializedILi3ELi2ELi4ENS5_IJNS4_1CILi2EEENSA_ILi1EEESC_EEEEENS5_IJNSA_ILi256EEENSA_ILi64EEENSA_ILi32EEEEEENS_6half_tENS5_IJlSC_lEEESJ_SK_NS4_8TiledMMAINS4_8MMA_AtomIJNS4_26SM100_MMA_F16BF16_2x1SM_SSISJ_SJ_fLi256ELi64ELNS4_4UMMA5MajorE0ELSP_0ELNSO_7ScaleInE0ELSQ_0EEEEEENS4_6LayoutINS5_IJSC_SC_SC_EEENS5_IJNSA_ILi0EEESV_SV_EEEEENS5_IJNS4_10UnderscoreESY_SY_EEEEENS4_18SM100_TMA_2SM_LOADENS4_14ComposedLayoutINS4_7SwizzleILi2ELi4ELi3EEENS4_18smem_ptr_flag_bitsILi16EEENST_INS5_IJNSA_ILi8EEESH_EEENS5_IJSH_SC_EEEEEEEvNS4_8identityES11_S1B_vS1C_EENS_8epilogue10collective18CollectiveEpilogueINS1E_23Sm100TmaWarpSpecializedILi3ELi2ELi32ELb1ELb0EEEJNS5_IJNSA_ILi128EEESG_SH_EEENS5_IJNST_IS1J_SC_EENST_ISH_SC_EEEEESJ_SK_SJ_SK_NS1E_6fusion15FusionCallbacksIS1I_NS1O_17LinearCombinationISJ_fSJ_fLNS_15FloatRoundStyleE2EEES1K_S1N_JEEENS4_5SM1004TMEM4LOAD26SM100_TMEM_LOAD_32dp32b32xENS4_13SM90_TMA_LOADES1B_NS4_39AutoVectorizingCopyWithAssumedAlignmentILi128EEENS4_14SM90_TMA_STOREES1B_S20_S20_EEEvvEEEEvNT_6ParamsE) ;  /* 0xffffff7802887950 */ /* 0x000fea0003c3ffff */
.L_x_171:
[----:B------:R-:W-:-:S00]  /*85e0*/  BRA `(.L_x_171) ;  /* 0xfffffffc00fc7947 */ /* 0x000fc0000383ffff */
[----:B------:R-:W-:-:S00]  /*85f0*/  NOP ;  /* 0x0000000000007918 */ /* 0x000fc00000000000 */
        /* <DEDUP_REMOVED lines=8> */
.L_x_172:


//--------------------- .nv.global.init           --------------------------
	.section	.nv.global.init,"aw",@progbits
.nv.global.init:
	.type		$str$27,@object
	.size		$str$27,($str$28 - $str$27)
$str$27:
        /*0000*/ 	.byte	0x28, 0x61, 0x64, 0x64, 0x72, 0x65, 0x73, 0x73, 0x20, 0x26, 0x20, 0x6d, 0x61, 0x73, 0x6b, 0x29
        /*0010*/ 	.byte	0x20, 0x3d, 0x3d, 0x20, 0x30, 0x00
	.type		$str$28,@object
	.size		$str$28,($str$26 - $str$28)
$str$28:
        /*0016*/ 	.byte	0x2f, 0x74, 0x6d, 0x70, 0x2f, 0x63, 0x75, 0x74, 0x6c, 0x61, 0x73, 0x73, 0x5f, 0x73, 0x77, 0x65
        /*0026*/ 	.byte	0x65, 0x70, 0x5f, 0x73, 0x72, 0x63, 0x2f, 0x69, 0x6e, 0x63, 0x6c, 0x75, 0x64, 0x65, 0x2f, 0x63
        /*0036*/ 	.byte	0x75, 0x74, 0x65, 0x2f, 0x70, 0x6f, 0x69, 0x6e, 0x74, 0x65, 0x72, 0x5f, 0x66, 0x6c, 0x61, 0x67
        /*0046*/ 	.byte	0x67, 0x65, 0x64, 0x2e, 0x68, 0x70, 0x70, 0x00
	.type		$str$26,@object
	.size		$str$26,($str$25 - $str$26)
$str$26:
        /*004e*/ 	.byte	0x2f, 0x74, 0x6d, 0x70, 0x2f, 0x63, 0x75, 0x74, 0x6c, 0x61, 0x73, 0x73, 0x5f, 0x73, 0x77, 0x65
        /*005e*/ 	.byte	0x65, 0x70, 0x5f, 0x73, 0x72, 0x63, 0x2f, 0x69, 0x6e, 0x63, 0x6c, 0x75, 0x64, 0x65, 0x2f, 0x63
        /*006e*/ 	.byte	0x75, 0x74, 0x65, 0x2f, 0x61, 0x74, 0x6f, 0x6d, 0x2f, 0x63, 0x6f, 0x70, 0x79, 0x5f, 0x74, 0x72
        /*007e*/ 	.byte	0x61, 0x69, 0x74, 0x73, 0x5f, 0x73, 0x6d, 0x31, 0x30, 0x30, 0x2e, 0x68, 0x70, 0x70, 0x00
	.type		$str$25,@object
	.size		$str$25,(__unnamed_1 - $str$25)
$str$25:
        /*008d*/ 	.byte	0x28, 0x28, 0x75, 0x69, 0x6e, 0x74, 0x33, 0x32, 0x5f, 0x74, 0x28, 0x74, 0x68, 0x72, 0x65, 0x61
        /*009d*/ 	.byte	0x64, 0x49, 0x64, 0x78, 0x2e, 0x78, 0x29, 0x20, 0x2f, 0x20, 0x33, 0x32, 0x29, 0x20, 0x25, 0x20
        /*00ad*/ 	.byte	0x34, 0x29, 0x20, 0x3d, 0x3d, 0x20, 0x28, 0x28, 0x28, 0x74, 0x6d, 0x65, 0x6d, 0x5f, 0x61, 0x64
        /*00bd*/ 	.byte	0x64, 0x72, 0x20, 0x3e, 0x3e, 0x20, 0x31, 0x36, 0x29, 0x20, 0x2f, 0x20, 0x33, 0x32, 0x29, 0x20
        /*00cd*/ 	.byte	0x25, 0x20, 0x34, 0x29, 0x00
	.type		__unnamed_1,@object
	.size		__unnamed_1,(__unnamed_2 - __unnamed_1)
__unnamed_1:
        /*00d2*/ 	.byte	0x61, 0x75, 0x74, 0x6f, 0x20, 0x63, 0x75, 0x74, 0x65, 0x3a, 0x3a, 0x61, 0x73, 0x5f, 0x70, 0x6f
        /* <DEDUP_REMOVED lines=24> */
        /*0262*/ 	.byte	0x3e, 0x3e, 0x3e, 0x3e, 0x5d, 0x00
	.type		__unnamed_2,@object
	.size		__unnamed_2,(.L_2 - __unnamed_2)
__unnamed_2:
        /* <DEDUP_REMOVED lines=42> */
        /*0508*/ 	.byte	0x3e, 0x3e, 0x5d, 0x00
.L_2:


//--------------------- .nv.shared._ZN7cutlass13device_kernelINS_4gemm6kernel13GemmUniversalIN4cute5tupleIJiiiiEEENS1_10collective13CollectiveMmaINS1_35MainloopSm100TmaUmmaWarpSpecializedILi3ELi2ELi4ENS5_IJNS4_1CILi2EEENSA_ILi1EEESC_EEEEENS5_IJNSA_ILi256EEENSA_ILi64EEENSA_ILi32EEEEEENS_6half_tENS5_IJlSC_lEEESJ_SK_NS4_8TiledMMAINS4_8MMA_AtomIJNS4_26SM100_MMA_F16BF16_2x1SM_SSISJ_SJ_fLi256ELi64ELNS4_4UMMA5MajorE0ELSP_0ELNSO_7ScaleInE0ELSQ_0EEEEEENS4_6LayoutINS5_IJSC_SC_SC_EEENS5_IJNSA_ILi0EEESV_SV_EEEEENS5_IJNS4_10UnderscoreESY_SY_EEEEENS4_18SM100_TMA_2SM_LOADENS4_14ComposedLayoutINS4_7SwizzleILi2ELi4ELi3EEENS4_18smem_ptr_flag_bitsILi16EEENST_INS5_IJNSA_ILi8EEESH_EEENS5_IJSH_SC_EEEEEEEvNS4_8identityES11_S1B_vS1C_EENS_8epilogue10collective18CollectiveEpilogueINS1E_23Sm100TmaWarpSpecializedILi3ELi2ELi32ELb1ELb0EEEJNS5_IJNSA_ILi128EEESG_SH_EEENS5_IJNST_IS1J_SC_EENST_ISH_SC_EEEEESJ_SK_SJ_SK_NS1E_6fusion15FusionCallbacksIS1I_NS1O_17LinearCombinationISJ_fSJ_fLNS_15FloatRoundStyleE2EEES1K_S1N_JEEENS4_5SM1004TMEM4LOAD26SM100_TMEM_LOAD_32dp32b32xENS4_13SM90_TMA_LOADES1B_NS4_39AutoVectorizingCopyWithAssumedAlignmentILi128EEENS4_14SM90_TMA_STOREES1B_S20_S20_EEEvvEEEEvNT_6ParamsE --------------------------
	.section	.nv.shared._ZN7cutlass13device_kernelINS_4gemm6kernel13GemmUniversalIN4cute5tupleIJiiiiEEENS1_10collective13CollectiveMmaINS1_35MainloopSm100TmaUmmaWarpSpecializedILi3ELi2ELi4ENS5_IJNS4_1CILi2EEENSA_ILi1EEESC_EEEEENS5_IJNSA_ILi256EEENSA_ILi64EEENSA_ILi32EEEEEENS_6half_tENS5_IJlSC_lEEESJ_SK_NS4_8TiledMMAINS4_8MMA_AtomIJNS4_26SM100_MMA_F16BF16_2x1SM_SSISJ_SJ_fLi256ELi64ELNS4_4UMMA5MajorE0ELSP_0ELNSO_7ScaleInE0ELSQ_0EEEEEENS4_6LayoutINS5_IJSC_SC_SC_EEENS5_IJNSA_ILi0EEESV_SV_EEEEENS5_IJNS4_10UnderscoreESY_SY_EEEEENS4_18SM100_TMA_2SM_LOADENS4_14ComposedLayoutINS4_7SwizzleILi2ELi4ELi3EEENS4_18smem_ptr_flag_bitsILi16EEENST_INS5_IJNSA_ILi8EEESH_EEENS5_IJSH_SC_EEEEEEEvNS4_8identityES11_S1B_vS1C_EENS_8epilogue10collective18CollectiveEpilogueINS1E_23Sm100TmaWarpSpecializedILi3ELi2ELi32ELb1ELb0EEEJNS5_IJNSA_ILi128EEESG_SH_EEENS5_IJNST_IS1J_SC_EENST_ISH_SC_EEEEESJ_SK_SJ_SK_NS1E_6fusion15FusionCallbacksIS1I_NS1O_17LinearCombinationISJ_fSJ_fLNS_15FloatRoundStyleE2EEES1K_S1N_JEEENS4_5SM1004TMEM4LOAD26SM100_TMEM_LOAD_32dp32b32xENS4_13SM90_TMA_LOADES1B_NS4_39AutoVectorizingCopyWithAssumedAlignmentILi128EEENS4_14SM90_TMA_STOREES1B_S20_S20_EEEvvEEEEvNT_6ParamsE,"aw",@nobits
	.sectionflags	@""
	.align	16
	.zero		1024


//--------------------- .nv.shared.reserved.0     --------------------------
	.section	.nv.shared.reserved.0,"aw",@nobits
	.weak		__nv_reservedSMEM_offset_0_alias
	.size		__nv_reservedSMEM_offset_0_alias, 0, 64
	.other		__nv_reservedSMEM_offset_0_alias,@"STO_CUDA_RESERVED_SHARED STV_DEFAULT"
__nv_reservedSMEM_offset_0_alias:
	.zero		0
.nv.shared.reserved.0:
	.zero		64
	.weak		__nv_reservedSMEM_tcgen05_partition
	.type		__nv_reservedSMEM_tcgen05_partition,@object
	.size		__nv_reservedSMEM_tcgen05_partition,(.L_0 - __nv_reservedSMEM_tcgen05_partition)
__nv_reservedSMEM_tcgen05_partition:
	.zero		32
.L_0:


//--------------------- .nv.global                --------------------------
	.section	.nv.global,"aw",@nobits
.nv.global:
	.type		_ZN39_INTERNAL_9f68c516_4_k_cu_a29108c5_67004cute1_E,@object
	.size		_ZN39_INTERNAL_9f68c516_4_k_cu_a29108c5_67004cute1_E,(_ZN39_INTERNAL_9f68c516_4_k_cu_a29108c5_67004cuda3std3__45__cpo6cbeginE - _ZN39_INTERNAL_9f68c516_4_k_cu_a29108c5_67004cute1_E)
_ZN39_INTERNAL_9f68c516_4_k_cu_a29108c5_67004cute1_E:
	.zero		1
	.type		_ZN39_INTERNAL_9f68c516_4_k_cu_a29108c5_67004cuda3std3__45__cpo6cbeginE,@object
	.size		_ZN39_INTERNAL_9f68c516_4_k_cu_a29108c5_67004cuda3std3__45__cpo6cbeginE,(_ZN39_INTERNAL_9f68c516_4_k_cu_a29108c5_67004cuda3std3__48in_placeE - _ZN39_INTERNAL_9f68c516_4_k_cu_a29108c5_67004cuda3std3__45__cpo6cbeginE)
_ZN39_INTERNAL_9f68c516_4_k_cu_a29108c5_67004cuda3std3__45__cpo6cbeginE:
	.zero		1
	.type		_ZN39_INTERNAL_9f68c516_4_k_cu_a29108c5_67004cuda3std3__48in_placeE,@object
	.size		_ZN39_INTERNAL_9f68c516_4_k_cu_a29108c5_67004cuda3std3__48in_placeE,(_ZN39_INTERNAL_9f68c516_4_k_cu_a29108c5_67004cuda3std6ranges3__45__cpo9iter_moveE - _ZN39_INTERNAL_9f68c516_4_k_cu_a29108c5_67004cuda3std3__48in_placeE)
_ZN39_INTERNAL_9f68c516_4_k_cu_a29108c5_67004cuda3std3__48in_placeE:
	.zero		1
	.type		_ZN39_INTERNAL_9f68c516_4_k_cu_a29108c5_67004cuda3std6ranges3__45__cpo9iter_moveE,@object
	.size		_ZN39_INTERNAL_9f68c516_4_k_cu_a29108c5_67004cuda3std6ranges3__45__cpo9iter_moveE,(_ZN39_INTERNAL_9f68c516_4_k_cu_a29108c5_67004cuda3std3__45__cpo5beginE - _ZN39_INTERNAL_9f68c516_4_k_cu_a29108c5_67004cuda3std6ranges3__45__cpo9iter_moveE)
_ZN39_INTERNAL_9f68c516_4_k_cu_a29108c5_67004cuda3std6ranges3__45__cpo9iter_moveE:
	.zero		1
	.type		_ZN39_INTERNAL_9f68c516_4_k_cu_a29108c5_67004cuda3std3__45__cpo5beginE,@object
	.size		_ZN39_INTERNAL_9f68c516_4_k_cu_a29108c5_67004cuda3std3__45__cpo5beginE,(_ZN39_INTERNAL_9f68c516_4_k_cu_a29108c5_67004cuda3std3__441_GLOBAL__N__9f68c516_4_k_cu_a29108c5_67006ignoreE - _ZN39_INTERNAL_9f68c516_4_k_cu_a29108c5_67004cuda3std3__45__cpo5beginE)
_ZN39_INTERNAL_9f68c516_4_k_cu_a29108c5_67004cuda3std3__45__cpo5beginE:
	.zero		1
	.type		_ZN39_INTERNAL_9f68c516_4_k_cu_a29108c5_67004cuda3std3__441_GLOBAL__N__9f68c516_4_k_cu_a29108c5_67006ignoreE,@object
	.size		_ZN39_INTERNAL_9f68c516_4_k_cu_a29108c5_67004cuda3std3__441_GLOBAL__N__9f68c516_4_k_cu_a29108c5_67006ignoreE,(_ZN39_INTERNAL_9f68c516_4_k_cu_a29108c5_67004cute7productE - _ZN39_INTERNAL_9f68c516_4_k_cu_a29108c5_67004cuda3std3__441_GLOBAL__N__9f68c516_4_k_cu_a29108c5_67006ignoreE)
_ZN39_INTERNAL_9f68c516_4_k_cu_a29108c5_67004cuda3std3__441_GLOBAL__N__9f68c516_4_k_cu_a29108c5_67006ignoreE:
	.zero		1
	.type		_ZN39_INTERNAL_9f68c516_4_k_cu_a29108c5_67004cute7productE,@object
	.size		_ZN39_INTERNAL_9f68c516_4_k_cu_a29108c5_67004cute7productE,(_ZN39_INTERNAL_9f68c516_4_k_cu_a29108c5_67004cuda3std3__45__cpo3endE - _ZN39_INTERNAL_9f68c516_4_k_cu_a29108c5_67004cute7productE)
_ZN39_INTERNAL_9f68c516_4_k_cu_a29108c5_67004cute7productE:
	.zero		1
	.type		_ZN39_INTERNAL_9f68c516_4_k_cu_a29108c5_67004cuda3std3__45__cpo3endE,@object
	.size		_ZN39_INTERNAL_9f68c516_4_k_cu_a29108c5_67004cuda3std3__45__cpo3endE,(_ZN39_INTERNAL_9f68c516_4_k_cu_a29108c5_67004cuda3std3__419piecewise_constructE - _ZN39_INTERNAL_9f68c516_4_k_cu_a29108c5_67004cuda3std3__45__cpo3endE)
_ZN39_INTERNAL_9f68c516_4_k_cu_a29108c5_67004cuda3std3__45__cpo3endE:
	.zero		1
	.type		_ZN39_INTERNAL_9f68c516_4_k_cu_a29108c5_67004cuda3std3__419piecewise_constructE,@object
	.size		_ZN39_INTERNAL_9f68c516_4_k_cu_a29108c5_67004cuda3std3__419piecewise_constructE,(_ZN39_INTERNAL_9f68c516_4_k_cu_a29108c5_67004cuda3std3__45__cpo4cendE - _ZN39_INTERNAL_9f68c516_4_k_cu_a29108c5_67004cuda3std3__419piecewise_constructE)
_ZN39_INTERNAL_9f68c516_4_k_cu_a29108c5_67004cuda3std3__419piecewise_constructE:
	.zero		1
	.type		_ZN39_INTERNAL_9f68c516_4_k_cu_a29108c5_67004cuda3std3__45__cpo4cendE,@object
	.size		_ZN39_INTERNAL_9f68c516_4_k_cu_a29108c5_67004cuda3std3__45__cpo4cendE,(_ZN39_INTERNAL_9f68c516_4_k_cu_a29108c5_67004cuda3std6ranges3__45__cpo4swapE - _ZN39_INTERNAL_9f68c516_4_k_cu_a29108c5_67004cuda3std3__45__cpo4cendE)
_ZN39_INTERNAL_9f68c516_4_k_cu_a29108c5_67004cuda3std3__45__cpo4cendE:
	.zero		1
	.type		_ZN39_INTERNAL_9f68c516_4_k_cu_a29108c5_67004cuda3std6ranges3__45__cpo4swapE,@object
	.size		_ZN39_INTERNAL_9f68c516_4_k_cu_a29108c5_67004cuda3std6ranges3__45__cpo4swapE,(.L_10 - _ZN39_INTERNAL_9f68c516_4_k_cu_a29108c5_67004cuda3std6ranges3__45__cpo4swapE)
_ZN39_INTERNAL_9f68c516_4_k_cu_a29108c5_67004cuda3std6ranges3__45__cpo4swapE:
	.zero		1
.L_10:


//--------------------- .nv.constant0._ZN7cutlass13device_kernelINS_4gemm6kernel13GemmUniversalIN4cute5tupleIJiiiiEEENS1_10collective13CollectiveMmaINS1_35MainloopSm100TmaUmmaWarpSpecializedILi3ELi2ELi4ENS5_IJNS4_1CILi2EEENSA_ILi1EEESC_EEEEENS5_IJNSA_ILi256EEENSA_ILi64EEENSA_ILi32EEEEEENS_6half_tENS5_IJlSC_lEEESJ_SK_NS4_8TiledMMAINS4_8MMA_AtomIJNS4_26SM100_MMA_F16BF16_2x1SM_SSISJ_SJ_fLi256ELi64ELNS4_4UMMA5MajorE0ELSP_0ELNSO_7ScaleInE0ELSQ_0EEEEEENS4_6LayoutINS5_IJSC_SC_SC_EEENS5_IJNSA_ILi0EEESV_SV_EEEEENS5_IJNS4_10UnderscoreESY_SY_EEEEENS4_18SM100_TMA_2SM_LOADENS4_14ComposedLayoutINS4_7SwizzleILi2ELi4ELi3EEENS4_18smem_ptr_flag_bitsILi16EEENST_INS5_IJNSA_ILi8EEESH_EEENS5_IJSH_SC_EEEEEEEvNS4_8identityES11_S1B_vS1C_EENS_8epilogue10collective18CollectiveEpilogueINS1E_23Sm100TmaWarpSpecializedILi3ELi2ELi32ELb1ELb0EEEJNS5_IJNSA_ILi128EEESG_SH_EEENS5_IJNST_IS1J_SC_EENST_ISH_SC_EEEEESJ_SK_SJ_SK_NS1E_6fusion15FusionCallbacksIS1I_NS1O_17LinearCombinationISJ_fSJ_fLNS_15FloatRoundStyleE2EEES1K_S1N_JEEENS4_5SM1004TMEM4LOAD26SM100_TMEM_LOAD_32dp32b32xENS4_13SM90_TMA_LOADES1B_NS4_39AutoVectorizingCopyWithAssumedAlignmentILi128EEENS4_14SM90_TMA_STOREES1B_S20_S20_EEEvvEEEEvNT_6ParamsE --------------------------
	.section	.nv.constant0._ZN7cutlass13device_kernelINS_4gemm6kernel13GemmUniversalIN4cute5tupleIJiiiiEEENS1_10collective13CollectiveMmaINS1_35MainloopSm100TmaUmmaWarpSpecializedILi3ELi2ELi4ENS5_IJNS4_1CILi2EEENSA_ILi1EEESC_EEEEENS5_IJNSA_ILi256EEENSA_ILi64EEENSA_ILi32EEEEEENS_6half_tENS5_IJlSC_lEEESJ_SK_NS4_8TiledMMAINS4_8MMA_AtomIJNS4_26SM100_MMA_F16BF16_2x1SM_SSISJ_SJ_fLi256ELi64ELNS4_4UMMA5MajorE0ELSP_0ELNSO_7ScaleInE0ELSQ_0EEEEEENS4_6LayoutINS5_IJSC_SC_SC_EEENS5_IJNSA_ILi0EEESV_SV_EEEEENS5_IJNS4_10UnderscoreESY_SY_EEEEENS4_18SM100_TMA_2SM_LOADENS4_14ComposedLayoutINS4_7SwizzleILi2ELi4ELi3EEENS4_18smem_ptr_flag_bitsILi16EEENST_INS5_IJNSA_ILi8EEESH_EEENS5_IJSH_SC_EEEEEEEvNS4_8identityES11_S1B_vS1C_EENS_8epilogue10collective18CollectiveEpilogueINS1E_23Sm100TmaWarpSpecializedILi3ELi2ELi32ELb1ELb0EEEJNS5_IJNSA_ILi128EEESG_SH_EEENS5_IJNST_IS1J_SC_EENST_ISH_SC_EEEEESJ_SK_SJ_SK_NS1E_6fusion15FusionCallbacksIS1I_NS1O_17LinearCombinationISJ_fSJ_fLNS_15FloatRoundStyleE2EEES1K_S1N_JEEENS4_5SM1004TMEM4LOAD26SM100_TMEM_LOAD_32dp32b32xENS4_13SM90_TMA_LOADES1B_NS4_39AutoVectorizingCopyWithAssumedAlignmentILi128EEENS4_14SM90_TMA_STOREES1B_S20_S20_EEEvvEEEEvNT_6ParamsE,"a",@progbits
	.sectionflags	@""
	.align	4
.nv.constant0._ZN7cutlass13device_kernelINS_4gemm6kernel13GemmUniversalIN4cute5tupleIJiiiiEEENS1_10collective13CollectiveMmaINS1_35MainloopSm100TmaUmmaWarpSpecializedILi3ELi2ELi4ENS5_IJNS4_1CILi2EEENSA_ILi1EEESC_EEEEENS5_IJNSA_ILi256EEENSA_ILi64EEENSA_ILi32EEEEEENS_6half_tENS5_IJlSC_lEEESJ_SK_NS4_8TiledMMAINS4_8MMA_AtomIJNS4_26SM100_MMA_F16BF16_2x1SM_SSISJ_SJ_fLi256ELi64ELNS4_4UMMA5MajorE0ELSP_0ELNSO_7ScaleInE0ELSQ_0EEEEEENS4_6LayoutINS5_IJSC_SC_SC_EEENS5_IJNSA_ILi0EEESV_SV_EEEEENS5_IJNS4_10UnderscoreESY_SY_EEEEENS4_18SM100_TMA_2SM_LOADENS4_14ComposedLayoutINS4_7SwizzleILi2ELi4ELi3EEENS4_18smem_ptr_flag_bitsILi16EEENST_INS5_IJNSA_ILi8EEESH_EEENS5_IJSH_SC_EEEEEEEvNS4_8identityES11_S1B_vS1C_EENS_8epilogue10collective18CollectiveEpilogueINS1E_23Sm100TmaWarpSpecializedILi3ELi2ELi32ELb1ELb0EEEJNS5_IJNSA_ILi128EEESG_SH_EEENS5_IJNST_IS1J_SC_EENST_ISH_SC_EEEEESJ_SK_SJ_SK_NS1E_6fusion15FusionCallbacksIS1I_NS1O_17LinearCombinationISJ_fSJ_fLNS_15FloatRoundStyleE2EEES1K_S1N_JEEENS4_5SM1004TMEM4LOAD26SM100_TMEM_LOAD_32dp32b32xENS4_13SM90_TMA_LOADES1B_NS4_39AutoVectorizingCopyWithAssumedAlignmentILi128EEENS4_14SM90_TMA_STOREES1B_S20_S20_EEEvvEEEEvNT_6ParamsE:
	.zero		2944


//--------------------- SYMBOLS --------------------------

	.type		.nv.reservedSmem.offset0,@object
	.size		.nv.reservedSmem.offset0,0x4
	.type		.nv.reservedSmem.cap,@object
	.size		.nv.reservedSmem.cap,0x4
	.type		__assertfail,@function
